//
// Generated by NVIDIA NVVM Compiler
//
// Compiler Build ID: CL-36424714
// Cuda compilation tools, release 13.0, V13.0.88
// Based on NVVM 20.0.0
//

.version 9.0
.target sm_100
.address_size 64

	// .globl	_Z19unpack_original_texyP6float2j
.global .align 4 .f32 fftfactor = 0f3A800000;
.global .align 1 .b8 _ZN34_INTERNAL_bae26145_4_k_cu_9b29fc274cuda3std3__45__cpo5beginE[1];
.global .align 1 .b8 _ZN34_INTERNAL_bae26145_4_k_cu_9b29fc274cuda3std3__45__cpo3endE[1];
.global .align 1 .b8 _ZN34_INTERNAL_bae26145_4_k_cu_9b29fc274cuda3std3__45__cpo6cbeginE[1];
.global .align 1 .b8 _ZN34_INTERNAL_bae26145_4_k_cu_9b29fc274cuda3std3__45__cpo4cendE[1];
.global .align 1 .b8 _ZN34_INTERNAL_bae26145_4_k_cu_9b29fc274cuda3std3__45__cpo6rbeginE[1];
.global .align 1 .b8 _ZN34_INTERNAL_bae26145_4_k_cu_9b29fc274cuda3std3__45__cpo4rendE[1];
.global .align 1 .b8 _ZN34_INTERNAL_bae26145_4_k_cu_9b29fc274cuda3std3__45__cpo7crbeginE[1];
.global .align 1 .b8 _ZN34_INTERNAL_bae26145_4_k_cu_9b29fc274cuda3std3__45__cpo5crendE[1];
.global .align 1 .b8 _ZN34_INTERNAL_bae26145_4_k_cu_9b29fc274cuda3std3__436_GLOBAL__N__bae26145_4_k_cu_9b29fc276ignoreE[1];
.global .align 1 .b8 _ZN34_INTERNAL_bae26145_4_k_cu_9b29fc274cuda3std3__419piecewise_constructE[1];
.global .align 1 .b8 _ZN34_INTERNAL_bae26145_4_k_cu_9b29fc274cuda3std3__48in_placeE[1];
.global .align 1 .b8 _ZN34_INTERNAL_bae26145_4_k_cu_9b29fc274cuda3std3__420unreachable_sentinelE[1];
.global .align 1 .b8 _ZN34_INTERNAL_bae26145_4_k_cu_9b29fc274cuda3std3__47nulloptE[1];
.global .align 1 .b8 _ZN34_INTERNAL_bae26145_4_k_cu_9b29fc274cuda3std3__48unexpectE[1];
.global .align 1 .b8 _ZN34_INTERNAL_bae26145_4_k_cu_9b29fc274cuda3std6ranges3__45__cpo4swapE[1];
.global .align 1 .b8 _ZN34_INTERNAL_bae26145_4_k_cu_9b29fc274cuda3std6ranges3__45__cpo9iter_moveE[1];
.global .align 1 .b8 _ZN34_INTERNAL_bae26145_4_k_cu_9b29fc274cuda3std6ranges3__45__cpo5beginE[1];
.global .align 1 .b8 _ZN34_INTERNAL_bae26145_4_k_cu_9b29fc274cuda3std6ranges3__45__cpo3endE[1];
.global .align 1 .b8 _ZN34_INTERNAL_bae26145_4_k_cu_9b29fc274cuda3std6ranges3__45__cpo6cbeginE[1];
.global .align 1 .b8 _ZN34_INTERNAL_bae26145_4_k_cu_9b29fc274cuda3std6ranges3__45__cpo4cendE[1];
.global .align 1 .b8 _ZN34_INTERNAL_bae26145_4_k_cu_9b29fc274cuda3std6ranges3__45__cpo7advanceE[1];
.global .align 1 .b8 _ZN34_INTERNAL_bae26145_4_k_cu_9b29fc274cuda3std6ranges3__45__cpo9iter_swapE[1];
.global .align 1 .b8 _ZN34_INTERNAL_bae26145_4_k_cu_9b29fc274cuda3std6ranges3__45__cpo4nextE[1];
.global .align 1 .b8 _ZN34_INTERNAL_bae26145_4_k_cu_9b29fc274cuda3std6ranges3__45__cpo4prevE[1];
.global .align 1 .b8 _ZN34_INTERNAL_bae26145_4_k_cu_9b29fc274cuda3std6ranges3__45__cpo4dataE[1];
.global .align 1 .b8 _ZN34_INTERNAL_bae26145_4_k_cu_9b29fc274cuda3std6ranges3__45__cpo5cdataE[1];
.global .align 1 .b8 _ZN34_INTERNAL_bae26145_4_k_cu_9b29fc274cuda3std6ranges3__45__cpo4sizeE[1];
.global .align 1 .b8 _ZN34_INTERNAL_bae26145_4_k_cu_9b29fc274cuda3std6ranges3__45__cpo5ssizeE[1];
.global .align 1 .b8 _ZN34_INTERNAL_bae26145_4_k_cu_9b29fc274cuda3std6ranges3__45__cpo8distanceE[1];
.global .align 1 .b8 _ZN34_INTERNAL_bae26145_4_k_cu_9b29fc276thrust24THRUST_300001_SM_1000_NS8cuda_cub3parE[1];
.global .align 1 .b8 _ZN34_INTERNAL_bae26145_4_k_cu_9b29fc276thrust24THRUST_300001_SM_1000_NS8cuda_cub10par_nosyncE[1];
.global .align 1 .b8 _ZN34_INTERNAL_bae26145_4_k_cu_9b29fc276thrust24THRUST_300001_SM_1000_NS6system6detail10sequential3seqE[1];
.global .align 1 .b8 _ZN34_INTERNAL_bae26145_4_k_cu_9b29fc276thrust24THRUST_300001_SM_1000_NS12placeholders2_1E[1];
.global .align 1 .b8 _ZN34_INTERNAL_bae26145_4_k_cu_9b29fc276thrust24THRUST_300001_SM_1000_NS12placeholders2_2E[1];
.global .align 1 .b8 _ZN34_INTERNAL_bae26145_4_k_cu_9b29fc276thrust24THRUST_300001_SM_1000_NS12placeholders2_3E[1];
.global .align 1 .b8 _ZN34_INTERNAL_bae26145_4_k_cu_9b29fc276thrust24THRUST_300001_SM_1000_NS12placeholders2_4E[1];
.global .align 1 .b8 _ZN34_INTERNAL_bae26145_4_k_cu_9b29fc276thrust24THRUST_300001_SM_1000_NS12placeholders2_5E[1];
.global .align 1 .b8 _ZN34_INTERNAL_bae26145_4_k_cu_9b29fc276thrust24THRUST_300001_SM_1000_NS12placeholders2_6E[1];
.global .align 1 .b8 _ZN34_INTERNAL_bae26145_4_k_cu_9b29fc276thrust24THRUST_300001_SM_1000_NS12placeholders2_7E[1];
.global .align 1 .b8 _ZN34_INTERNAL_bae26145_4_k_cu_9b29fc276thrust24THRUST_300001_SM_1000_NS12placeholders2_8E[1];
.global .align 1 .b8 _ZN34_INTERNAL_bae26145_4_k_cu_9b29fc276thrust24THRUST_300001_SM_1000_NS12placeholders2_9E[1];
.global .align 1 .b8 _ZN34_INTERNAL_bae26145_4_k_cu_9b29fc276thrust24THRUST_300001_SM_1000_NS12placeholders3_10E[1];
.global .align 1 .b8 _ZN34_INTERNAL_bae26145_4_k_cu_9b29fc276thrust24THRUST_300001_SM_1000_NS3seqE[1];

.visible .entry _Z19unpack_original_texyP6float2j(
	.param .u64 _Z19unpack_original_texyP6float2j_param_0,
	.param .u64 .ptr .align 1 _Z19unpack_original_texyP6float2j_param_1,
	.param .u32 _Z19unpack_original_texyP6float2j_param_2
)
{
	.reg .pred 	%p<4>;
	.reg .b16 	%rs<41>;
	.reg .b32 	%r<73>;
	.reg .b32 	%f<22>;
	.reg .b64 	%rd<6>;

	ld.param.u64 	%rd2, [_Z19unpack_original_texyP6float2j_param_0];
	ld.param.u64 	%rd3, [_Z19unpack_original_texyP6float2j_param_1];
	ld.param.u32 	%r9, [_Z19unpack_original_texyP6float2j_param_2];
	setp.eq.s32 	%p1, %r9, 0;
	@%p1 bra 	$L__BB0_5;
	mov.u32 	%r11, %tid.x;
	mov.u32 	%r12, %ctaid.y;
	mov.u32 	%r13, %ntid.x;
	mov.u32 	%r14, %ctaid.x;
	mad.lo.s32 	%r15, %r14, %r13, %r11;
	cvt.rn.f32.s32 	%f1, %r15;
	mad.lo.s32 	%r16, %r12, 7, %r11;
	shl.b32 	%r1, %r16, 8;
	shl.b32 	%r2, %r12, 7;
	cvta.to.global.u64 	%rd1, %rd3;
	mov.b32 	%r71, 0;
$L__BB0_2:
	mad.lo.s32 	%r4, %r71, 6144, %r2;
	mad.lo.s32 	%r5, %r71, 86016, %r1;
	mov.b32 	%r72, 0;
$L__BB0_3:
	add.s32 	%r18, %r4, %r72;
	cvt.rn.f32.u32 	%f2, %r18;
	tex.2d.v4.s32.f32 	{%r19, %r20, %r21, %r22}, [%rd2, {%f1, %f2}];
	shr.u32 	%r23, %r20, 24;
	shr.u32 	%r24, %r20, 8;
	and.b32  	%r25, %r24, 65280;
	or.b32  	%r26, %r25, %r23;
	cvt.u16.u32 	%rs1, %r26;
	cvt.rn.f32.s16 	%f3, %rs1;
	add.s32 	%r27, %r72, %r5;
	mul.wide.u32 	%rd4, %r27, 8;
	add.s64 	%rd5, %rd1, %rd4;
	cvt.u16.u32 	%rs2, %r20;
	shr.u16 	%rs3, %rs2, 8;
	shl.b16 	%rs4, %rs2, 8;
	or.b16  	%rs5, %rs4, %rs3;
	cvt.rn.f32.s16 	%f4, %rs5;
	st.global.v2.f32 	[%rd5], {%f3, %f4};
	shr.u32 	%r28, %r19, 24;
	shr.u32 	%r29, %r19, 8;
	and.b32  	%r30, %r29, 65280;
	or.b32  	%r31, %r30, %r28;
	cvt.u16.u32 	%rs6, %r31;
	cvt.rn.f32.s16 	%f5, %rs6;
	st.global.f32 	[%rd5+1024], %f5;
	cvt.u16.u32 	%rs7, %r19;
	shr.u16 	%rs8, %rs7, 8;
	shl.b16 	%rs9, %rs7, 8;
	or.b16  	%rs10, %rs9, %rs8;
	cvt.rn.f32.s16 	%f6, %rs10;
	st.global.f32 	[%rd5+1028], %f6;
	add.s32 	%r32, %r18, 1;
	cvt.rn.f32.u32 	%f7, %r32;
	tex.2d.v4.s32.f32 	{%r33, %r34, %r35, %r36}, [%rd2, {%f1, %f7}];
	shr.u32 	%r37, %r34, 24;
	shr.u32 	%r38, %r34, 8;
	and.b32  	%r39, %r38, 65280;
	or.b32  	%r40, %r39, %r37;
	cvt.u16.u32 	%rs11, %r40;
	cvt.rn.f32.s16 	%f8, %rs11;
	cvt.u16.u32 	%rs12, %r34;
	shr.u16 	%rs13, %rs12, 8;
	shl.b16 	%rs14, %rs12, 8;
	or.b16  	%rs15, %rs14, %rs13;
	cvt.rn.f32.s16 	%f9, %rs15;
	st.global.v2.f32 	[%rd5+8], {%f8, %f9};
	shr.u32 	%r41, %r33, 24;
	shr.u32 	%r42, %r33, 8;
	and.b32  	%r43, %r42, 65280;
	or.b32  	%r44, %r43, %r41;
	cvt.u16.u32 	%rs16, %r44;
	cvt.rn.f32.s16 	%f10, %rs16;
	st.global.f32 	[%rd5+1032], %f10;
	cvt.u16.u32 	%rs17, %r33;
	shr.u16 	%rs18, %rs17, 8;
	shl.b16 	%rs19, %rs17, 8;
	or.b16  	%rs20, %rs19, %rs18;
	cvt.rn.f32.s16 	%f11, %rs20;
	st.global.f32 	[%rd5+1036], %f11;
	add.s32 	%r45, %r18, 2;
	cvt.rn.f32.u32 	%f12, %r45;
	tex.2d.v4.s32.f32 	{%r46, %r47, %r48, %r49}, [%rd2, {%f1, %f12}];
	shr.u32 	%r50, %r47, 24;
	shr.u32 	%r51, %r47, 8;
	and.b32  	%r52, %r51, 65280;
	or.b32  	%r53, %r52, %r50;
	cvt.u16.u32 	%rs21, %r53;
	cvt.rn.f32.s16 	%f13, %rs21;
	cvt.u16.u32 	%rs22, %r47;
	shr.u16 	%rs23, %rs22, 8;
	shl.b16 	%rs24, %rs22, 8;
	or.b16  	%rs25, %rs24, %rs23;
	cvt.rn.f32.s16 	%f14, %rs25;
	st.global.v2.f32 	[%rd5+16], {%f13, %f14};
	shr.u32 	%r54, %r46, 24;
	shr.u32 	%r55, %r46, 8;
	and.b32  	%r56, %r55, 65280;
	or.b32  	%r57, %r56, %r54;
	cvt.u16.u32 	%rs26, %r57;
	cvt.rn.f32.s16 	%f15, %rs26;
	st.global.f32 	[%rd5+1040], %f15;
	cvt.u16.u32 	%rs27, %r46;
	shr.u16 	%rs28, %rs27, 8;
	shl.b16 	%rs29, %rs27, 8;
	or.b16  	%rs30, %rs29, %rs28;
	cvt.rn.f32.s16 	%f16, %rs30;
	st.global.f32 	[%rd5+1044], %f16;
	add.s32 	%r58, %r18, 3;
	cvt.rn.f32.u32 	%f17, %r58;
	tex.2d.v4.s32.f32 	{%r59, %r60, %r61, %r62}, [%rd2, {%f1, %f17}];
	shr.u32 	%r63, %r60, 24;
	shr.u32 	%r64, %r60, 8;
	and.b32  	%r65, %r64, 65280;
	or.b32  	%r66, %r65, %r63;
	cvt.u16.u32 	%rs31, %r66;
	cvt.rn.f32.s16 	%f18, %rs31;
	cvt.u16.u32 	%rs32, %r60;
	shr.u16 	%rs33, %rs32, 8;
	shl.b16 	%rs34, %rs32, 8;
	or.b16  	%rs35, %rs34, %rs33;
	cvt.rn.f32.s16 	%f19, %rs35;
	st.global.v2.f32 	[%rd5+24], {%f18, %f19};
	shr.u32 	%r67, %r59, 24;
	shr.u32 	%r68, %r59, 8;
	and.b32  	%r69, %r68, 65280;
	or.b32  	%r70, %r69, %r67;
	cvt.u16.u32 	%rs36, %r70;
	cvt.rn.f32.s16 	%f20, %rs36;
	st.global.f32 	[%rd5+1048], %f20;
	cvt.u16.u32 	%rs37, %r59;
	shr.u16 	%rs38, %rs37, 8;
	shl.b16 	%rs39, %rs37, 8;
	or.b16  	%rs40, %rs39, %rs38;
	cvt.rn.f32.s16 	%f21, %rs40;
	st.global.f32 	[%rd5+1052], %f21;
	add.s32 	%r72, %r72, 4;
	setp.ne.s32 	%p2, %r72, 128;
	@%p2 bra 	$L__BB0_3;
	add.s32 	%r71, %r71, 1;
	setp.ne.s32 	%p3, %r71, %r9;
	@%p3 bra 	$L__BB0_2;
$L__BB0_5:
	ret;

}
	// .globl	_Z18powertime_originalP6float2Pfjjj
.visible .entry _Z18powertime_originalP6float2Pfjjj(
	.param .u64 .ptr .align 1 _Z18powertime_originalP6float2Pfjjj_param_0,
	.param .u64 .ptr .align 1 _Z18powertime_originalP6float2Pfjjj_param_1,
	.param .u32 _Z18powertime_originalP6float2Pfjjj_param_2,
	.param .u32 _Z18powertime_originalP6float2Pfjjj_param_3,
	.param .u32 _Z18powertime_originalP6float2Pfjjj_param_4
)
{
	.reg .pred 	%p<9>;
	.reg .b32 	%r<72>;
	.reg .b32 	%f<86>;
	.reg .b64 	%rd<61>;

	ld.param.u64 	%rd7, [_Z18powertime_originalP6float2Pfjjj_param_0];
	ld.param.u64 	%rd8, [_Z18powertime_originalP6float2Pfjjj_param_1];
	ld.param.u32 	%r22, [_Z18powertime_originalP6float2Pfjjj_param_2];
	ld.param.u32 	%r23, [_Z18powertime_originalP6float2Pfjjj_param_3];
	ld.param.u32 	%r24, [_Z18powertime_originalP6float2Pfjjj_param_4];
	cvta.to.global.u64 	%rd1, %rd7;
	cvta.to.global.u64 	%rd2, %rd8;
	cvt.rn.f32.u32 	%f4, %r23;
	rcp.rn.f32 	%f1, %f4;
	setp.eq.s32 	%p1, %r24, 0;
	@%p1 bra 	$L__BB1_14;
	mov.u32 	%r1, %ctaid.x;
	mov.u32 	%r2, %tid.x;
	mad.lo.s32 	%r3, %r1, 189, %r2;
	setp.ne.s32 	%p2, %r23, 0;
	ld.global.nc.f32 	%f2, [fftfactor];
	add.f32 	%f3, %f2, %f2;
	@%p2 bra 	$L__BB1_4;
	mov.b32 	%r66, 0;
$L__BB1_3:
	mad.lo.s32 	%r43, %r66, 9072, %r3;
	mul.wide.s32 	%rd17, %r43, 4;
	add.s64 	%rd18, %rd2, %rd17;
	mov.b32 	%r44, 0;
	st.global.u32 	[%rd18], %r44;
	add.s32 	%r45, %r43, %r22;
	mul.wide.u32 	%rd19, %r45, 4;
	add.s64 	%rd20, %rd2, %rd19;
	st.global.u32 	[%rd20], %r44;
	add.s32 	%r46, %r45, %r22;
	mul.wide.u32 	%rd21, %r46, 4;
	add.s64 	%rd22, %rd2, %rd21;
	st.global.u32 	[%rd22], %r44;
	add.s32 	%r47, %r46, %r22;
	mul.wide.u32 	%rd23, %r47, 4;
	add.s64 	%rd24, %rd2, %rd23;
	st.global.u32 	[%rd24], %r44;
	st.global.u32 	[%rd18+108], %r44;
	add.s32 	%r48, %r45, 27;
	mul.wide.u32 	%rd25, %r48, 4;
	add.s64 	%rd26, %rd2, %rd25;
	st.global.u32 	[%rd26], %r44;
	add.s32 	%r49, %r46, 27;
	mul.wide.u32 	%rd27, %r49, 4;
	add.s64 	%rd28, %rd2, %rd27;
	st.global.u32 	[%rd28], %r44;
	add.s32 	%r50, %r47, 27;
	mul.wide.u32 	%rd29, %r50, 4;
	add.s64 	%rd30, %rd2, %rd29;
	st.global.u32 	[%rd30], %r44;
	st.global.u32 	[%rd18+216], %r44;
	add.s32 	%r51, %r45, 54;
	mul.wide.u32 	%rd31, %r51, 4;
	add.s64 	%rd32, %rd2, %rd31;
	st.global.u32 	[%rd32], %r44;
	add.s32 	%r52, %r46, 54;
	mul.wide.u32 	%rd33, %r52, 4;
	add.s64 	%rd34, %rd2, %rd33;
	st.global.u32 	[%rd34], %r44;
	add.s32 	%r53, %r47, 54;
	mul.wide.u32 	%rd35, %r53, 4;
	add.s64 	%rd36, %rd2, %rd35;
	st.global.u32 	[%rd36], %r44;
	st.global.u32 	[%rd18+324], %r44;
	add.s32 	%r54, %r45, 81;
	mul.wide.u32 	%rd37, %r54, 4;
	add.s64 	%rd38, %rd2, %rd37;
	st.global.u32 	[%rd38], %r44;
	add.s32 	%r55, %r46, 81;
	mul.wide.u32 	%rd39, %r55, 4;
	add.s64 	%rd40, %rd2, %rd39;
	st.global.u32 	[%rd40], %r44;
	add.s32 	%r56, %r47, 81;
	mul.wide.u32 	%rd41, %r56, 4;
	add.s64 	%rd42, %rd2, %rd41;
	st.global.u32 	[%rd42], %r44;
	st.global.u32 	[%rd18+432], %r44;
	add.s32 	%r57, %r45, 108;
	mul.wide.u32 	%rd43, %r57, 4;
	add.s64 	%rd44, %rd2, %rd43;
	st.global.u32 	[%rd44], %r44;
	add.s32 	%r58, %r46, 108;
	mul.wide.u32 	%rd45, %r58, 4;
	add.s64 	%rd46, %rd2, %rd45;
	st.global.u32 	[%rd46], %r44;
	add.s32 	%r59, %r47, 108;
	mul.wide.u32 	%rd47, %r59, 4;
	add.s64 	%rd48, %rd2, %rd47;
	st.global.u32 	[%rd48], %r44;
	st.global.u32 	[%rd18+540], %r44;
	add.s32 	%r60, %r45, 135;
	mul.wide.u32 	%rd49, %r60, 4;
	add.s64 	%rd50, %rd2, %rd49;
	st.global.u32 	[%rd50], %r44;
	add.s32 	%r61, %r46, 135;
	mul.wide.u32 	%rd51, %r61, 4;
	add.s64 	%rd52, %rd2, %rd51;
	st.global.u32 	[%rd52], %r44;
	add.s32 	%r62, %r47, 135;
	mul.wide.u32 	%rd53, %r62, 4;
	add.s64 	%rd54, %rd2, %rd53;
	st.global.u32 	[%rd54], %r44;
	st.global.u32 	[%rd18+648], %r44;
	add.s32 	%r63, %r45, 162;
	mul.wide.u32 	%rd55, %r63, 4;
	add.s64 	%rd56, %rd2, %rd55;
	st.global.u32 	[%rd56], %r44;
	add.s32 	%r64, %r46, 162;
	mul.wide.u32 	%rd57, %r64, 4;
	add.s64 	%rd58, %rd2, %rd57;
	st.global.u32 	[%rd58], %r44;
	add.s32 	%r65, %r47, 162;
	mul.wide.u32 	%rd59, %r65, 4;
	add.s64 	%rd60, %rd2, %rd59;
	st.global.u32 	[%rd60], %r44;
	add.s32 	%r66, %r66, 1;
	setp.eq.s32 	%p8, %r66, %r24;
	@%p8 bra 	$L__BB1_14;
	bra.uni 	$L__BB1_3;
$L__BB1_4:
	and.b32  	%r4, %r23, 1;
	and.b32  	%r5, %r23, -2;
	neg.s32 	%r6, %r5;
	mul.lo.s32 	%r7, %r1, 7;
	mov.b32 	%r67, 0;
$L__BB1_5:
	mul.lo.s32 	%r11, %r67, 86016;
	mov.b32 	%r68, 0;
$L__BB1_6:
	setp.eq.s32 	%p3, %r23, 1;
	mad.lo.s32 	%r28, %r67, 9072, %r3;
	mad.lo.s32 	%r29, %r68, 27, %r28;
	mul.wide.s32 	%rd9, %r29, 4;
	add.s64 	%rd3, %rd2, %rd9;
	mov.b32 	%r71, 0;
	st.global.u32 	[%rd3], %r71;
	add.s32 	%r30, %r29, %r22;
	mul.wide.u32 	%rd10, %r30, 4;
	add.s64 	%rd4, %rd2, %rd10;
	st.global.u32 	[%rd4], %r71;
	add.s32 	%r31, %r30, %r22;
	mul.wide.u32 	%rd11, %r31, 4;
	add.s64 	%rd5, %rd2, %rd11;
	st.global.u32 	[%rd5], %r71;
	add.s32 	%r32, %r31, %r22;
	mul.wide.u32 	%rd12, %r32, 4;
	add.s64 	%rd6, %rd2, %rd12;
	st.global.u32 	[%rd6], %r71;
	@%p3 bra 	$L__BB1_10;
	shl.b32 	%r33, %r68, 8;
	mov.u32 	%r34, %ctaid.x;
	mad.lo.s32 	%r35, %r34, 1792, %r2;
	add.s32 	%r36, %r35, %r11;
	add.s32 	%r69, %r36, %r33;
	mov.u32 	%r70, %r6;
$L__BB1_8:
	mul.wide.s32 	%rd13, %r69, 8;
	add.s64 	%rd14, %rd1, %rd13;
	ld.global.nc.v2.f32 	{%f5, %f6}, [%rd14];
	mul.f32 	%f7, %f6, %f6;
	fma.rn.f32 	%f8, %f5, %f5, %f7;
	mul.f32 	%f9, %f2, %f8;
	ld.global.nc.f32 	%f10, [%rd14+1024];
	ld.global.nc.f32 	%f11, [%rd14+1028];
	mul.f32 	%f12, %f11, %f11;
	fma.rn.f32 	%f13, %f10, %f10, %f12;
	mul.f32 	%f14, %f2, %f13;
	add.f32 	%f15, %f9, %f14;
	ld.global.f32 	%f16, [%rd3];
	fma.rn.f32 	%f17, %f1, %f15, %f16;
	st.global.f32 	[%rd3], %f17;
	sub.f32 	%f18, %f9, %f14;
	ld.global.f32 	%f19, [%rd4];
	fma.rn.f32 	%f20, %f1, %f18, %f19;
	st.global.f32 	[%rd4], %f20;
	mul.f32 	%f21, %f6, %f11;
	fma.rn.f32 	%f22, %f5, %f10, %f21;
	mul.f32 	%f23, %f3, %f22;
	ld.global.f32 	%f24, [%rd5];
	fma.rn.f32 	%f25, %f1, %f23, %f24;
	st.global.f32 	[%rd5], %f25;
	mul.f32 	%f26, %f5, %f11;
	mul.f32 	%f27, %f6, %f10;
	sub.f32 	%f28, %f26, %f27;
	mul.f32 	%f29, %f3, %f28;
	ld.global.f32 	%f30, [%rd6];
	fma.rn.f32 	%f31, %f1, %f29, %f30;
	st.global.f32 	[%rd6], %f31;
	ld.global.nc.v2.f32 	{%f32, %f33}, [%rd14+256];
	mul.f32 	%f34, %f33, %f33;
	fma.rn.f32 	%f35, %f32, %f32, %f34;
	mul.f32 	%f36, %f2, %f35;
	ld.global.nc.f32 	%f37, [%rd14+1280];
	ld.global.nc.f32 	%f38, [%rd14+1284];
	mul.f32 	%f39, %f38, %f38;
	fma.rn.f32 	%f40, %f37, %f37, %f39;
	mul.f32 	%f41, %f2, %f40;
	add.f32 	%f42, %f36, %f41;
	ld.global.f32 	%f43, [%rd3];
	fma.rn.f32 	%f44, %f1, %f42, %f43;
	st.global.f32 	[%rd3], %f44;
	sub.f32 	%f45, %f36, %f41;
	ld.global.f32 	%f46, [%rd4];
	fma.rn.f32 	%f47, %f1, %f45, %f46;
	st.global.f32 	[%rd4], %f47;
	mul.f32 	%f48, %f33, %f38;
	fma.rn.f32 	%f49, %f32, %f37, %f48;
	mul.f32 	%f50, %f3, %f49;
	ld.global.f32 	%f51, [%rd5];
	fma.rn.f32 	%f52, %f1, %f50, %f51;
	st.global.f32 	[%rd5], %f52;
	mul.f32 	%f53, %f32, %f38;
	mul.f32 	%f54, %f33, %f37;
	sub.f32 	%f55, %f53, %f54;
	mul.f32 	%f56, %f3, %f55;
	ld.global.f32 	%f57, [%rd6];
	fma.rn.f32 	%f58, %f1, %f56, %f57;
	st.global.f32 	[%rd6], %f58;
	add.s32 	%r70, %r70, 2;
	add.s32 	%r69, %r69, 64;
	setp.ne.s32 	%p4, %r70, 0;
	@%p4 bra 	$L__BB1_8;
	shl.b32 	%r71, %r5, 5;
$L__BB1_10:
	setp.eq.s32 	%p5, %r4, 0;
	@%p5 bra 	$L__BB1_12;
	add.s32 	%r37, %r71, %r2;
	add.s32 	%r38, %r68, %r7;
	shl.b32 	%r39, %r38, 8;
	add.s32 	%r40, %r39, %r11;
	add.s32 	%r41, %r37, %r40;
	mul.wide.s32 	%rd15, %r41, 8;
	add.s64 	%rd16, %rd1, %rd15;
	ld.global.nc.v2.f32 	{%f59, %f60}, [%rd16];
	mul.f32 	%f61, %f60, %f60;
	fma.rn.f32 	%f62, %f59, %f59, %f61;
	mul.f32 	%f63, %f2, %f62;
	ld.global.nc.f32 	%f64, [%rd16+1024];
	ld.global.nc.f32 	%f65, [%rd16+1028];
	mul.f32 	%f66, %f65, %f65;
	fma.rn.f32 	%f67, %f64, %f64, %f66;
	mul.f32 	%f68, %f2, %f67;
	add.f32 	%f69, %f63, %f68;
	ld.global.f32 	%f70, [%rd3];
	fma.rn.f32 	%f71, %f1, %f69, %f70;
	st.global.f32 	[%rd3], %f71;
	sub.f32 	%f72, %f63, %f68;
	ld.global.f32 	%f73, [%rd4];
	fma.rn.f32 	%f74, %f1, %f72, %f73;
	st.global.f32 	[%rd4], %f74;
	mul.f32 	%f75, %f60, %f65;
	fma.rn.f32 	%f76, %f59, %f64, %f75;
	mul.f32 	%f77, %f3, %f76;
	ld.global.f32 	%f78, [%rd5];
	fma.rn.f32 	%f79, %f1, %f77, %f78;
	st.global.f32 	[%rd5], %f79;
	mul.f32 	%f80, %f59, %f65;
	mul.f32 	%f81, %f60, %f64;
	sub.f32 	%f82, %f80, %f81;
	mul.f32 	%f83, %f3, %f82;
	ld.global.f32 	%f84, [%rd6];
	fma.rn.f32 	%f85, %f1, %f83, %f84;
	st.global.f32 	[%rd6], %f85;
$L__BB1_12:
	add.s32 	%r68, %r68, 1;
	setp.ne.s32 	%p6, %r68, 7;
	@%p6 bra 	$L__BB1_6;
	add.s32 	%r67, %r67, 1;
	setp.ne.s32 	%p7, %r67, %r24;
	@%p7 bra 	$L__BB1_5;
$L__BB1_14:
	ret;

}
	// .globl	_Z13powertime_newP6float2Pfjjjjj
.visible .entry _Z13powertime_newP6float2Pfjjjjj(
	.param .u64 .ptr .align 1 _Z13powertime_newP6float2Pfjjjjj_param_0,
	.param .u64 .ptr .align 1 _Z13powertime_newP6float2Pfjjjjj_param_1,
	.param .u32 _Z13powertime_newP6float2Pfjjjjj_param_2,
	.param .u32 _Z13powertime_newP6float2Pfjjjjj_param_3,
	.param .u32 _Z13powertime_newP6float2Pfjjjjj_param_4,
	.param .u32 _Z13powertime_newP6float2Pfjjjjj_param_5,
	.param .u32 _Z13powertime_newP6float2Pfjjjjj_param_6
)
{
	.reg .pred 	%p<26>;
	.reg .b32 	%r<185>;
	.reg .b32 	%f<102>;
	.reg .b64 	%rd<73>;

	ld.param.u64 	%rd3, [_Z13powertime_newP6float2Pfjjjjj_param_0];
	ld.param.u64 	%rd4, [_Z13powertime_newP6float2Pfjjjjj_param_1];
	ld.param.u32 	%r91, [_Z13powertime_newP6float2Pfjjjjj_param_2];
	ld.param.u32 	%r92, [_Z13powertime_newP6float2Pfjjjjj_param_3];
	ld.param.u32 	%r93, [_Z13powertime_newP6float2Pfjjjjj_param_4];
	ld.param.u32 	%r94, [_Z13powertime_newP6float2Pfjjjjj_param_5];
	ld.param.u32 	%r95, [_Z13powertime_newP6float2Pfjjjjj_param_6];
	cvta.to.global.u64 	%rd1, %rd3;
	cvta.to.global.u64 	%rd2, %rd4;
	mov.u32 	%r1, %tid.x;
	and.b32  	%r2, %r1, 31;
	setp.ge.u32 	%p1, %r2, %r93;
	@%p1 bra 	$L__BB2_38;
	shr.u32 	%r167, %r1, 5;
	mov.u32 	%r96, %ctaid.x;
	mul.lo.s32 	%r4, %r91, %r96;
	setp.ge.u32 	%p2, %r167, %r91;
	@%p2 bra 	$L__BB2_38;
	setp.ne.s32 	%p3, %r94, 0;
	@%p3 bra 	$L__BB2_14;
	not.b32 	%r126, %r167;
	add.s32 	%r5, %r91, %r126;
	shr.u32 	%r127, %r5, 5;
	add.s32 	%r6, %r127, 1;
	and.b32  	%r7, %r6, 7;
	setp.lt.u32 	%p19, %r5, 224;
	@%p19 bra 	$L__BB2_6;
	add.s32 	%r128, %r167, %r4;
	add.s32 	%r129, %r128, 32;
	mad.lo.s32 	%r165, %r93, %r129, %r2;
	shl.b32 	%r9, %r93, 8;
	add.s32 	%r130, %r128, 64;
	mad.lo.s32 	%r164, %r93, %r130, %r2;
	add.s32 	%r131, %r128, 96;
	mad.lo.s32 	%r163, %r93, %r131, %r2;
	add.s32 	%r132, %r128, 128;
	mad.lo.s32 	%r162, %r93, %r132, %r2;
	add.s32 	%r133, %r128, 160;
	mad.lo.s32 	%r161, %r93, %r133, %r2;
	add.s32 	%r134, %r128, 192;
	mad.lo.s32 	%r160, %r93, %r134, %r2;
	add.s32 	%r135, %r128, 224;
	mad.lo.s32 	%r159, %r93, %r135, %r2;
	mad.lo.s32 	%r158, %r93, %r128, %r2;
	and.b32  	%r136, %r6, 268435448;
	neg.s32 	%r157, %r136;
$L__BB2_5:
	.pragma "nounroll";
	mul.wide.s32 	%rd43, %r158, 4;
	add.s64 	%rd44, %rd2, %rd43;
	mov.b32 	%r137, 0;
	st.global.u32 	[%rd44], %r137;
	mul.wide.s32 	%rd45, %r165, 4;
	add.s64 	%rd46, %rd2, %rd45;
	st.global.u32 	[%rd46], %r137;
	mul.wide.s32 	%rd47, %r164, 4;
	add.s64 	%rd48, %rd2, %rd47;
	st.global.u32 	[%rd48], %r137;
	mul.wide.s32 	%rd49, %r163, 4;
	add.s64 	%rd50, %rd2, %rd49;
	st.global.u32 	[%rd50], %r137;
	mul.wide.s32 	%rd51, %r162, 4;
	add.s64 	%rd52, %rd2, %rd51;
	st.global.u32 	[%rd52], %r137;
	mul.wide.s32 	%rd53, %r161, 4;
	add.s64 	%rd54, %rd2, %rd53;
	st.global.u32 	[%rd54], %r137;
	mul.wide.s32 	%rd55, %r160, 4;
	add.s64 	%rd56, %rd2, %rd55;
	st.global.u32 	[%rd56], %r137;
	mul.wide.s32 	%rd57, %r159, 4;
	add.s64 	%rd58, %rd2, %rd57;
	st.global.u32 	[%rd58], %r137;
	add.s32 	%r167, %r167, 256;
	add.s32 	%r165, %r165, %r9;
	add.s32 	%r164, %r164, %r9;
	add.s32 	%r163, %r163, %r9;
	add.s32 	%r162, %r162, %r9;
	add.s32 	%r161, %r161, %r9;
	add.s32 	%r160, %r160, %r9;
	add.s32 	%r159, %r159, %r9;
	add.s32 	%r158, %r158, %r9;
	add.s32 	%r157, %r157, 8;
	setp.ne.s32 	%p20, %r157, 0;
	@%p20 bra 	$L__BB2_5;
$L__BB2_6:
	setp.eq.s32 	%p21, %r7, 0;
	@%p21 bra 	$L__BB2_38;
	setp.lt.u32 	%p22, %r7, 4;
	@%p22 bra 	$L__BB2_9;
	add.s32 	%r138, %r167, %r4;
	mad.lo.s32 	%r139, %r138, %r93, %r2;
	mul.wide.s32 	%rd59, %r139, 4;
	add.s64 	%rd60, %rd2, %rd59;
	mov.b32 	%r140, 0;
	st.global.u32 	[%rd60], %r140;
	add.s32 	%r141, %r138, 32;
	mad.lo.s32 	%r142, %r141, %r93, %r2;
	mul.wide.s32 	%rd61, %r142, 4;
	add.s64 	%rd62, %rd2, %rd61;
	st.global.u32 	[%rd62], %r140;
	add.s32 	%r143, %r138, 64;
	mad.lo.s32 	%r144, %r143, %r93, %r2;
	mul.wide.s32 	%rd63, %r144, 4;
	add.s64 	%rd64, %rd2, %rd63;
	st.global.u32 	[%rd64], %r140;
	add.s32 	%r145, %r138, 96;
	mad.lo.s32 	%r146, %r145, %r93, %r2;
	mul.wide.s32 	%rd65, %r146, 4;
	add.s64 	%rd66, %rd2, %rd65;
	st.global.u32 	[%rd66], %r140;
	add.s32 	%r167, %r167, 128;
$L__BB2_9:
	and.b32  	%r147, %r6, 3;
	setp.eq.s32 	%p23, %r147, 0;
	@%p23 bra 	$L__BB2_38;
	setp.eq.s32 	%p24, %r147, 1;
	@%p24 bra 	$L__BB2_12;
	add.s32 	%r148, %r167, %r4;
	mad.lo.s32 	%r149, %r148, %r93, %r2;
	mul.wide.s32 	%rd67, %r149, 4;
	add.s64 	%rd68, %rd2, %rd67;
	mov.b32 	%r150, 0;
	st.global.u32 	[%rd68], %r150;
	add.s32 	%r151, %r148, 32;
	mad.lo.s32 	%r152, %r151, %r93, %r2;
	mul.wide.s32 	%rd69, %r152, 4;
	add.s64 	%rd70, %rd2, %rd69;
	st.global.u32 	[%rd70], %r150;
	add.s32 	%r167, %r167, 64;
$L__BB2_12:
	and.b32  	%r153, %r5, 32;
	setp.ne.s32 	%p25, %r153, 0;
	@%p25 bra 	$L__BB2_38;
	add.s32 	%r154, %r167, %r4;
	mad.lo.s32 	%r155, %r154, %r93, %r2;
	mul.wide.s32 	%rd71, %r155, 4;
	add.s64 	%rd72, %rd2, %rd71;
	mov.b32 	%r156, 0;
	st.global.u32 	[%rd72], %r156;
	bra.uni 	$L__BB2_38;
$L__BB2_14:
	setp.ne.s32 	%p4, %r95, 0;
	@%p4 bra 	$L__BB2_23;
	not.b32 	%r108, %r167;
	add.s32 	%r43, %r91, %r108;
	shr.u32 	%r109, %r43, 5;
	add.s32 	%r44, %r109, 1;
	setp.lt.u32 	%p14, %r43, 96;
	@%p14 bra 	$L__BB2_18;
	add.s32 	%r110, %r167, %r4;
	add.s32 	%r111, %r110, 32;
	mad.lo.s32 	%r174, %r93, %r111, %r2;
	shl.b32 	%r46, %r93, 7;
	add.s32 	%r112, %r110, 64;
	mad.lo.s32 	%r173, %r93, %r112, %r2;
	add.s32 	%r113, %r110, 96;
	mad.lo.s32 	%r172, %r93, %r113, %r2;
	mad.lo.s32 	%r171, %r93, %r110, %r2;
	and.b32  	%r114, %r44, 268435452;
	neg.s32 	%r170, %r114;
$L__BB2_17:
	.pragma "nounroll";
	mul.wide.s32 	%rd29, %r171, 4;
	add.s64 	%rd30, %rd2, %rd29;
	mov.b32 	%r115, 0;
	st.global.u32 	[%rd30], %r115;
	mul.wide.s32 	%rd31, %r174, 4;
	add.s64 	%rd32, %rd2, %rd31;
	st.global.u32 	[%rd32], %r115;
	mul.wide.s32 	%rd33, %r173, 4;
	add.s64 	%rd34, %rd2, %rd33;
	st.global.u32 	[%rd34], %r115;
	mul.wide.s32 	%rd35, %r172, 4;
	add.s64 	%rd36, %rd2, %rd35;
	st.global.u32 	[%rd36], %r115;
	add.s32 	%r167, %r167, 128;
	add.s32 	%r174, %r174, %r46;
	add.s32 	%r173, %r173, %r46;
	add.s32 	%r172, %r172, %r46;
	add.s32 	%r171, %r171, %r46;
	add.s32 	%r170, %r170, 4;
	setp.ne.s32 	%p15, %r170, 0;
	@%p15 bra 	$L__BB2_17;
$L__BB2_18:
	and.b32  	%r116, %r44, 3;
	setp.eq.s32 	%p16, %r116, 0;
	@%p16 bra 	$L__BB2_38;
	setp.eq.s32 	%p17, %r116, 1;
	@%p17 bra 	$L__BB2_21;
	add.s32 	%r117, %r167, %r4;
	mad.lo.s32 	%r118, %r117, %r93, %r2;
	mul.wide.s32 	%rd37, %r118, 4;
	add.s64 	%rd38, %rd2, %rd37;
	mov.b32 	%r119, 0;
	st.global.u32 	[%rd38], %r119;
	add.s32 	%r120, %r117, 32;
	mad.lo.s32 	%r121, %r120, %r93, %r2;
	mul.wide.s32 	%rd39, %r121, 4;
	add.s64 	%rd40, %rd2, %rd39;
	st.global.u32 	[%rd40], %r119;
	add.s32 	%r167, %r167, 64;
$L__BB2_21:
	and.b32  	%r122, %r43, 32;
	setp.ne.s32 	%p18, %r122, 0;
	@%p18 bra 	$L__BB2_38;
	add.s32 	%r123, %r167, %r4;
	mad.lo.s32 	%r124, %r123, %r93, %r2;
	mul.wide.s32 	%rd41, %r124, 4;
	add.s64 	%rd42, %rd2, %rd41;
	mov.b32 	%r125, 0;
	st.global.u32 	[%rd42], %r125;
	bra.uni 	$L__BB2_38;
$L__BB2_23:
	and.b32  	%r66, %r95, 7;
	and.b32  	%r67, %r95, 3;
	and.b32  	%r68, %r95, -8;
	and.b32  	%r69, %r95, 1;
	neg.s32 	%r70, %r68;
	mul.lo.s32 	%r71, %r95, %r92;
	shl.b32 	%r72, %r92, 3;
	mul.lo.s32 	%r73, %r94, %r4;
	mul.wide.s32 	%rd23, %r92, 8;
$L__BB2_24:
	mad.lo.s32 	%r75, %r167, %r94, %r73;
	mov.f32 	%f101, 0f00000000;
	mov.b32 	%r179, 0;
	mov.f32 	%f100, %f101;
$L__BB2_25:
	setp.lt.u32 	%p5, %r95, 8;
	add.s32 	%r77, %r75, %r179;
	mul.lo.s32 	%r78, %r77, %r95;
	mov.b32 	%r183, 0;
	@%p5 bra 	$L__BB2_28;
	mad.lo.s32 	%r180, %r71, %r77, %r2;
	mov.u32 	%r181, %r70;
$L__BB2_27:
	.pragma "nounroll";
	mul.wide.s32 	%rd5, %r180, 8;
	add.s64 	%rd6, %rd1, %rd5;
	ld.global.nc.v2.f32 	{%f29, %f30}, [%rd6];
	fma.rn.f32 	%f31, %f29, %f29, %f100;
	fma.rn.f32 	%f32, %f30, %f30, %f101;
	add.s64 	%rd8, %rd6, %rd23;
	ld.global.nc.v2.f32 	{%f33, %f34}, [%rd8];
	fma.rn.f32 	%f35, %f33, %f33, %f31;
	fma.rn.f32 	%f36, %f34, %f34, %f32;
	add.s64 	%rd9, %rd8, %rd23;
	ld.global.nc.v2.f32 	{%f37, %f38}, [%rd9];
	fma.rn.f32 	%f39, %f37, %f37, %f35;
	fma.rn.f32 	%f40, %f38, %f38, %f36;
	add.s64 	%rd10, %rd9, %rd23;
	ld.global.nc.v2.f32 	{%f41, %f42}, [%rd10];
	fma.rn.f32 	%f43, %f41, %f41, %f39;
	fma.rn.f32 	%f44, %f42, %f42, %f40;
	add.s64 	%rd11, %rd10, %rd23;
	ld.global.nc.v2.f32 	{%f45, %f46}, [%rd11];
	fma.rn.f32 	%f47, %f45, %f45, %f43;
	fma.rn.f32 	%f48, %f46, %f46, %f44;
	add.s64 	%rd12, %rd11, %rd23;
	ld.global.nc.v2.f32 	{%f49, %f50}, [%rd12];
	fma.rn.f32 	%f51, %f49, %f49, %f47;
	fma.rn.f32 	%f52, %f50, %f50, %f48;
	add.s64 	%rd13, %rd12, %rd23;
	ld.global.nc.v2.f32 	{%f53, %f54}, [%rd13];
	fma.rn.f32 	%f55, %f53, %f53, %f51;
	fma.rn.f32 	%f56, %f54, %f54, %f52;
	add.s64 	%rd14, %rd13, %rd23;
	ld.global.nc.v2.f32 	{%f57, %f58}, [%rd14];
	fma.rn.f32 	%f100, %f57, %f57, %f55;
	fma.rn.f32 	%f101, %f58, %f58, %f56;
	add.s32 	%r181, %r181, 8;
	add.s32 	%r180, %r180, %r72;
	setp.ne.s32 	%p6, %r181, 0;
	mov.u32 	%r183, %r68;
	@%p6 bra 	$L__BB2_27;
$L__BB2_28:
	setp.eq.s32 	%p7, %r66, 0;
	@%p7 bra 	$L__BB2_36;
	add.s32 	%r99, %r66, -1;
	setp.lt.u32 	%p8, %r99, 3;
	@%p8 bra 	$L__BB2_31;
	add.s32 	%r100, %r78, %r183;
	mad.lo.s32 	%r101, %r100, %r92, %r2;
	mul.wide.s32 	%rd15, %r101, 8;
	add.s64 	%rd16, %rd1, %rd15;
	ld.global.nc.v2.f32 	{%f60, %f61}, [%rd16];
	fma.rn.f32 	%f62, %f60, %f60, %f100;
	fma.rn.f32 	%f63, %f61, %f61, %f101;
	add.s64 	%rd18, %rd16, %rd23;
	ld.global.nc.v2.f32 	{%f64, %f65}, [%rd18];
	fma.rn.f32 	%f66, %f64, %f64, %f62;
	fma.rn.f32 	%f67, %f65, %f65, %f63;
	add.s64 	%rd19, %rd18, %rd23;
	ld.global.nc.v2.f32 	{%f68, %f69}, [%rd19];
	fma.rn.f32 	%f70, %f68, %f68, %f66;
	fma.rn.f32 	%f71, %f69, %f69, %f67;
	add.s64 	%rd20, %rd19, %rd23;
	ld.global.nc.v2.f32 	{%f72, %f73}, [%rd20];
	fma.rn.f32 	%f100, %f72, %f72, %f70;
	fma.rn.f32 	%f101, %f73, %f73, %f71;
	add.s32 	%r183, %r183, 4;
$L__BB2_31:
	setp.eq.s32 	%p9, %r67, 0;
	@%p9 bra 	$L__BB2_36;
	setp.eq.s32 	%p10, %r67, 1;
	@%p10 bra 	$L__BB2_34;
	add.s32 	%r102, %r78, %r183;
	mad.lo.s32 	%r103, %r102, %r92, %r2;
	mul.wide.s32 	%rd21, %r103, 8;
	add.s64 	%rd22, %rd1, %rd21;
	ld.global.nc.v2.f32 	{%f75, %f76}, [%rd22];
	fma.rn.f32 	%f77, %f75, %f75, %f100;
	fma.rn.f32 	%f78, %f76, %f76, %f101;
	add.s64 	%rd24, %rd22, %rd23;
	ld.global.nc.v2.f32 	{%f79, %f80}, [%rd24];
	fma.rn.f32 	%f100, %f79, %f79, %f77;
	fma.rn.f32 	%f101, %f80, %f80, %f78;
	add.s32 	%r183, %r183, 2;
$L__BB2_34:
	setp.eq.s32 	%p11, %r69, 0;
	@%p11 bra 	$L__BB2_36;
	add.s32 	%r104, %r78, %r183;
	mad.lo.s32 	%r105, %r104, %r92, %r2;
	mul.wide.s32 	%rd25, %r105, 8;
	add.s64 	%rd26, %rd1, %rd25;
	ld.global.nc.v2.f32 	{%f81, %f82}, [%rd26];
	fma.rn.f32 	%f100, %f81, %f81, %f100;
	fma.rn.f32 	%f101, %f82, %f82, %f101;
$L__BB2_36:
	add.s32 	%r179, %r179, 1;
	setp.ne.s32 	%p12, %r179, %r94;
	@%p12 bra 	$L__BB2_25;
	add.f32 	%f83, %f100, %f101;
	add.s32 	%r106, %r167, %r4;
	mad.lo.s32 	%r107, %r106, %r93, %r2;
	mul.wide.s32 	%rd27, %r107, 4;
	add.s64 	%rd28, %rd2, %rd27;
	st.global.f32 	[%rd28], %f83;
	add.s32 	%r167, %r167, 32;
	setp.lt.u32 	%p13, %r167, %r91;
	@%p13 bra 	$L__BB2_24;
$L__BB2_38:
	ret;

}
	// .globl	_Z23powertime_new_hardcodedP6float2Pf
.visible .entry _Z23powertime_new_hardcodedP6float2Pf(
	.param .u64 .ptr .align 1 _Z23powertime_new_hardcodedP6float2Pf_param_0,
	.param .u64 .ptr .align 1 _Z23powertime_new_hardcodedP6float2Pf_param_1
)
{
	.reg .pred 	%p<3>;
	.reg .b32 	%r<20>;
	.reg .b32 	%f<34>;
	.reg .b64 	%rd<10>;

	ld.param.u64 	%rd3, [_Z23powertime_new_hardcodedP6float2Pf_param_0];
	ld.param.u64 	%rd4, [_Z23powertime_new_hardcodedP6float2Pf_param_1];
	mov.u32 	%r1, %tid.x;
	and.b32  	%r2, %r1, 31;
	setp.gt.u32 	%p1, %r2, 26;
	@%p1 bra 	$L__BB3_3;
	mov.u32 	%r12, %ctaid.x;
	shr.u32 	%r19, %r1, 5;
	mul.lo.s32 	%r13, %r19, 27;
	mad.lo.s32 	%r14, %r12, 9072, %r13;
	add.s32 	%r18, %r14, %r2;
	cvta.to.global.u64 	%rd5, %rd3;
	add.s64 	%rd1, %rd5, 1024;
	shl.b32 	%r15, %r19, 8;
	mad.lo.s32 	%r16, %r12, 86016, %r15;
	or.b32  	%r17, %r16, %r2;
	cvta.to.global.u64 	%rd2, %rd4;
$L__BB3_2:
	mul.wide.s32 	%rd6, %r18, 4;
	add.s64 	%rd7, %rd2, %rd6;
	mul.wide.s32 	%rd8, %r17, 8;
	add.s64 	%rd9, %rd1, %rd8;
	ld.global.nc.v2.f32 	{%f1, %f2}, [%rd9+-1024];
	fma.rn.f32 	%f3, %f1, %f1, 0f00000000;
	fma.rn.f32 	%f4, %f2, %f2, 0f00000000;
	ld.global.nc.v2.f32 	{%f5, %f6}, [%rd9+-768];
	fma.rn.f32 	%f7, %f5, %f5, %f3;
	fma.rn.f32 	%f8, %f6, %f6, %f4;
	ld.global.nc.v2.f32 	{%f9, %f10}, [%rd9+-512];
	fma.rn.f32 	%f11, %f9, %f9, %f7;
	fma.rn.f32 	%f12, %f10, %f10, %f8;
	ld.global.nc.v2.f32 	{%f13, %f14}, [%rd9+-256];
	fma.rn.f32 	%f15, %f13, %f13, %f11;
	fma.rn.f32 	%f16, %f14, %f14, %f12;
	ld.global.nc.v2.f32 	{%f17, %f18}, [%rd9];
	fma.rn.f32 	%f19, %f17, %f17, %f15;
	fma.rn.f32 	%f20, %f18, %f18, %f16;
	ld.global.nc.v2.f32 	{%f21, %f22}, [%rd9+256];
	fma.rn.f32 	%f23, %f21, %f21, %f19;
	fma.rn.f32 	%f24, %f22, %f22, %f20;
	ld.global.nc.v2.f32 	{%f25, %f26}, [%rd9+512];
	fma.rn.f32 	%f27, %f25, %f25, %f23;
	fma.rn.f32 	%f28, %f26, %f26, %f24;
	ld.global.nc.v2.f32 	{%f29, %f30}, [%rd9+768];
	fma.rn.f32 	%f31, %f29, %f29, %f27;
	fma.rn.f32 	%f32, %f30, %f30, %f28;
	add.f32 	%f33, %f31, %f32;
	st.global.f32 	[%rd7], %f33;
	add.s32 	%r9, %r19, 32;
	add.s32 	%r18, %r18, 864;
	add.s32 	%r17, %r17, 8192;
	setp.lt.u32 	%p2, %r19, 304;
	mov.u32 	%r19, %r9;
	@%p2 bra 	$L__BB3_2;
$L__BB3_3:
	ret;

}
	// .globl	_Z27powertimefreq_new_hardcodedP6float2Pf
.visible .entry _Z27powertimefreq_new_hardcodedP6float2Pf(
	.param .u64 .ptr .align 1 _Z27powertimefreq_new_hardcodedP6float2Pf_param_0,
	.param .u64 .ptr .align 1 _Z27powertimefreq_new_hardcodedP6float2Pf_param_1
)
{
	.reg .pred 	%p<5>;
	.reg .b32 	%r<11>;

	mov.u32 	%r1, %tid.x;
	and.b32  	%r8, %r1, 31;
	setp.gt.u32 	%p1, %r8, 26;
	@%p1 bra 	$L__BB4_6;
	shr.u32 	%r9, %r1, 5;
	mov.u32 	%r3, %ntid.x;
$L__BB4_2:
	bar.sync 	0;
	mov.u32 	%r10, %r1;
$L__BB4_3:
	setp.gt.u32 	%p2, %r10, 9056;
	@%p2 bra 	$L__BB4_6;
	bar.sync 	0;
	bar.sync 	0;
	bar.sync 	0;
	bar.sync 	0;
	mul.lo.s32 	%r10, %r10, %r3;
	setp.lt.u32 	%p3, %r10, 9072;
	@%p3 bra 	$L__BB4_3;
	add.s32 	%r7, %r9, 32;
	setp.lt.u32 	%p4, %r9, 304;
	mov.u32 	%r9, %r7;
	@%p4 bra 	$L__BB4_2;
$L__BB4_6:
	ret;

}
	// .globl	_ZN3cub18CUB_300001_SM_10006detail11EmptyKernelIvEEvv
.visible .entry _ZN3cub18CUB_300001_SM_10006detail11EmptyKernelIvEEvv()
{


	ret;

}
	// .globl	_ZN3cub18CUB_300001_SM_10006detail8for_each13static_kernelINS2_12policy_hub_t12policy_500_tEmN6thrust24THRUST_300001_SM_1000_NS8cuda_cub20__uninitialized_fill7functorINS7_10device_ptrI6float2EESC_EEEEvT0_T1_
.visible .entry _ZN3cub18CUB_300001_SM_10006detail8for_each13static_kernelINS2_12policy_hub_t12policy_500_tEmN6thrust24THRUST_300001_SM_1000_NS8cuda_cub20__uninitialized_fill7functorINS7_10device_ptrI6float2EESC_EEEEvT0_T1_(
	.param .u64 _ZN3cub18CUB_300001_SM_10006detail8for_each13static_kernelINS2_12policy_hub_t12policy_500_tEmN6thrust24THRUST_300001_SM_1000_NS8cuda_cub20__uninitialized_fill7functorINS7_10device_ptrI6float2EESC_EEEEvT0_T1__param_0,
	.param .align 8 .b8 _ZN3cub18CUB_300001_SM_10006detail8for_each13static_kernelINS2_12policy_hub_t12policy_500_tEmN6thrust24THRUST_300001_SM_1000_NS8cuda_cub20__uninitialized_fill7functorINS7_10device_ptrI6float2EESC_EEEEvT0_T1__param_1[16]
)
.maxntid 256
{
	.reg .pred 	%p<4>;
	.reg .b32 	%r<5>;
	.reg .b32 	%f<5>;
	.reg .b64 	%rd<16>;

	ld.param.u64 	%rd4, [_ZN3cub18CUB_300001_SM_10006detail8for_each13static_kernelINS2_12policy_hub_t12policy_500_tEmN6thrust24THRUST_300001_SM_1000_NS8cuda_cub20__uninitialized_fill7functorINS7_10device_ptrI6float2EESC_EEEEvT0_T1__param_1];
	ld.param.u64 	%rd5, [_ZN3cub18CUB_300001_SM_10006detail8for_each13static_kernelINS2_12policy_hub_t12policy_500_tEmN6thrust24THRUST_300001_SM_1000_NS8cuda_cub20__uninitialized_fill7functorINS7_10device_ptrI6float2EESC_EEEEvT0_T1__param_0];
	ld.param.v2.f32 	{%f3, %f4}, [_ZN3cub18CUB_300001_SM_10006detail8for_each13static_kernelINS2_12policy_hub_t12policy_500_tEmN6thrust24THRUST_300001_SM_1000_NS8cuda_cub20__uninitialized_fill7functorINS7_10device_ptrI6float2EESC_EEEEvT0_T1__param_1+8];
	mov.u32 	%r2, %ctaid.x;
	mul.wide.u32 	%rd1, %r2, 512;
	sub.s64 	%rd2, %rd5, %rd1;
	setp.lt.u64 	%p1, %rd2, 512;
	@%p1 bra 	$L__BB6_2;
	mov.u32 	%r4, %tid.x;
	cvta.to.global.u64 	%rd11, %rd4;
	cvt.u64.u32 	%rd12, %r4;
	add.s64 	%rd13, %rd1, %rd12;
	shl.b64 	%rd14, %rd13, 3;
	add.s64 	%rd15, %rd11, %rd14;
	st.global.v2.f32 	[%rd15], {%f3, %f4};
	st.global.v2.f32 	[%rd15+2048], {%f3, %f4};
	bra.uni 	$L__BB6_6;
$L__BB6_2:
	cvta.to.global.u64 	%rd6, %rd4;
	mov.u32 	%r1, %tid.x;
	cvt.u64.u32 	%rd7, %r1;
	setp.le.u64 	%p2, %rd2, %rd7;
	add.s64 	%rd8, %rd1, %rd7;
	shl.b64 	%rd9, %rd8, 3;
	add.s64 	%rd3, %rd6, %rd9;
	@%p2 bra 	$L__BB6_4;
	st.global.v2.f32 	[%rd3], {%f3, %f4};
$L__BB6_4:
	add.s32 	%r3, %r1, 256;
	cvt.u64.u32 	%rd10, %r3;
	setp.le.u64 	%p3, %rd2, %rd10;
	@%p3 bra 	$L__BB6_6;
	st.global.v2.f32 	[%rd3+2048], {%f3, %f4};
$L__BB6_6:
	ret;

}
	// .globl	_ZN3cub18CUB_300001_SM_10006detail8for_each13static_kernelINS2_12policy_hub_t12policy_500_tEmN6thrust24THRUST_300001_SM_1000_NS8cuda_cub20__uninitialized_fill7functorINS7_10device_ptrIfEEfEEEEvT0_T1_
.visible .entry _ZN3cub18CUB_300001_SM_10006detail8for_each13static_kernelINS2_12policy_hub_t12policy_500_tEmN6thrust24THRUST_300001_SM_1000_NS8cuda_cub20__uninitialized_fill7functorINS7_10device_ptrIfEEfEEEEvT0_T1_(
	.param .u64 _ZN3cub18CUB_300001_SM_10006detail8for_each13static_kernelINS2_12policy_hub_t12policy_500_tEmN6thrust24THRUST_300001_SM_1000_NS8cuda_cub20__uninitialized_fill7functorINS7_10device_ptrIfEEfEEEEvT0_T1__param_0,
	.param .align 8 .b8 _ZN3cub18CUB_300001_SM_10006detail8for_each13static_kernelINS2_12policy_hub_t12policy_500_tEmN6thrust24THRUST_300001_SM_1000_NS8cuda_cub20__uninitialized_fill7functorINS7_10device_ptrIfEEfEEEEvT0_T1__param_1[16]
)
.maxntid 256
{
	.reg .pred 	%p<4>;
	.reg .b16 	%rs<5>;
	.reg .b32 	%r<10>;
	.reg .b32 	%f<3>;
	.reg .b64 	%rd<16>;

	ld.param.f32 	%f2, [_ZN3cub18CUB_300001_SM_10006detail8for_each13static_kernelINS2_12policy_hub_t12policy_500_tEmN6thrust24THRUST_300001_SM_1000_NS8cuda_cub20__uninitialized_fill7functorINS7_10device_ptrIfEEfEEEEvT0_T1__param_1+8];
	ld.param.u64 	%rd4, [_ZN3cub18CUB_300001_SM_10006detail8for_each13static_kernelINS2_12policy_hub_t12policy_500_tEmN6thrust24THRUST_300001_SM_1000_NS8cuda_cub20__uninitialized_fill7functorINS7_10device_ptrIfEEfEEEEvT0_T1__param_1];
	ld.param.u64 	%rd5, [_ZN3cub18CUB_300001_SM_10006detail8for_each13static_kernelINS2_12policy_hub_t12policy_500_tEmN6thrust24THRUST_300001_SM_1000_NS8cuda_cub20__uninitialized_fill7functorINS7_10device_ptrIfEEfEEEEvT0_T1__param_0];
	mov.u32 	%r7, %ctaid.x;
	mul.wide.u32 	%rd1, %r7, 512;
	sub.s64 	%rd2, %rd5, %rd1;
	setp.lt.u64 	%p1, %rd2, 512;
	@%p1 bra 	$L__BB7_2;
	mov.u32 	%r9, %tid.x;
	cvta.to.global.u64 	%rd11, %rd4;
	cvt.u64.u32 	%rd12, %r9;
	add.s64 	%rd13, %rd1, %rd12;
	shl.b64 	%rd14, %rd13, 2;
	add.s64 	%rd15, %rd11, %rd14;
	st.global.f32 	[%rd15], %f2;
	st.global.f32 	[%rd15+1024], %f2;
	bra.uni 	$L__BB7_6;
$L__BB7_2:
	cvta.to.global.u64 	%rd6, %rd4;
	mov.u32 	%r1, %tid.x;
	cvt.u64.u32 	%rd7, %r1;
	setp.le.u64 	%p2, %rd2, %rd7;
	add.s64 	%rd8, %rd1, %rd7;
	shl.b64 	%rd9, %rd8, 2;
	add.s64 	%rd3, %rd6, %rd9;
	@%p2 bra 	$L__BB7_4;
	st.global.f32 	[%rd3], %f2;
$L__BB7_4:
	add.s32 	%r8, %r1, 256;
	cvt.u64.u32 	%rd10, %r8;
	setp.le.u64 	%p3, %rd2, %rd10;
	@%p3 bra 	$L__BB7_6;
	st.global.f32 	[%rd3+1024], %f2;
$L__BB7_6:
	ret;

}


// ===== COMPILED SASS (sm_100) =====

	.target	sm_100

	.elftype	@"ET_EXEC"


//--------------------- .note.nv.tkinfo           --------------------------
	.section	.note.nv.tkinfo,"",@"SHT_NOTE"
	.sectionflags	@"SHF_NOTE_NV_TKINFO"
	.tkinfo
        /*0018*/ 	.word	0x00000002
        /*0030*/ 	.string	""
        /*0030*/ 	.string	"ptxas"
        /*0030*/ 	.string	"Cuda compilation tools, release 13.0, V13.0.88"
        /*0030*/ 	.string	"Build cuda_13.0.r13.0/compiler.36424714_0"
        /*0030*/ 	.string	"-arch sm_100 -m 64 "



//--------------------- .note.nv.cuinfo           --------------------------
	.section	.note.nv.cuinfo,"",@"SHT_NOTE"
	.sectionflags	@"SHF_NOTE_NV_CUINFO"
        /*0018*/ 	.short	0x0002
        /*001a*/ 	.short	0x0064
        /*001c*/ 	.short	0x0082
	.zero		2


//--------------------- .nv.info                  --------------------------
	.section	.nv.info,"",@"SHT_CUDA_INFO"
	.align	4


	//----- nvinfo : EIATTR_REGCOUNT
	.align		4
        /*0000*/ 	.byte	0x04, 0x2f
        /*0002*/ 	.short	(.L_45 - .L_44)
	.align		4
.L_44:
        /*0004*/ 	.word	index@(_Z19unpack_original_texyP6float2j)
        /*0008*/ 	.word	0x00000020


	//----- nvinfo : EIATTR_FRAME_SIZE
	.align		4
.L_45:
        /*000c*/ 	.byte	0x04, 0x11
        /*000e*/ 	.short	(.L_47 - .L_46)
	.align		4
.L_46:
        /*0010*/ 	.word	index@(_Z19unpack_original_texyP6float2j)
        /*0014*/ 	.word	0x00000000


	//----- nvinfo : EIATTR_REGCOUNT
	.align		4
.L_47:
        /*0018*/ 	.byte	0x04, 0x2f
        /*001a*/ 	.short	(.L_49 - .L_48)
	.align		4
.L_48:
        /*001c*/ 	.word	index@(_Z18powertime_originalP6float2Pfjjj)
        /*0020*/ 	.word	0x00000020


	//----- nvinfo : EIATTR_FRAME_SIZE
	.align		4
.L_49:
        /*0024*/ 	.byte	0x04, 0x11
        /*0026*/ 	.short	(.L_51 - .L_50)
	.align		4
.L_50:
        /*0028*/ 	.word	index@($__internal_0_$__cuda_sm20_rcp_rn_f32_slowpath)
        /*002c*/ 	.word	0x00000000


	//----- nvinfo : EIATTR_FRAME_SIZE
	.align		4
.L_51:
        /*0030*/ 	.byte	0x04, 0x11
        /*0032*/ 	.short	(.L_53 - .L_52)
	.align		4
.L_52:
        /*0034*/ 	.word	index@(_Z18powertime_originalP6float2Pfjjj)
        /*0038*/ 	.word	0x00000000


	//----- nvinfo : EIATTR_REGCOUNT
	.align		4
.L_53:
        /*003c*/ 	.byte	0x04, 0x2f
        /*003e*/ 	.short	(.L_55 - .L_54)
	.align		4
.L_54:
        /*0040*/ 	.word	index@(_Z13powertime_newP6float2Pfjjjjj)
        /*0044*/ 	.word	0x00000020


	//----- nvinfo : EIATTR_FRAME_SIZE
	.align		4
.L_55:
        /*0048*/ 	.byte	0x04, 0x11
        /*004a*/ 	.short	(.L_57 - .L_56)
	.align		4
.L_56:
        /*004c*/ 	.word	index@(_Z13powertime_newP6float2Pfjjjjj)
        /*0050*/ 	.word	0x00000000


	//----- nvinfo : EIATTR_REGCOUNT
	.align		4
.L_57:
        /*0054*/ 	.byte	0x04, 0x2f
        /*0056*/ 	.short	(.L_59 - .L_58)
	.align		4
.L_58:
        /*0058*/ 	.word	index@(_Z23powertime_new_hardcodedP6float2Pf)
        /*005c*/ 	.word	0x0000001c


	//----- nvinfo : EIATTR_FRAME_SIZE
	.align		4
.L_59:
        /*0060*/ 	.byte	0x04, 0x11
        /*0062*/ 	.short	(.L_61 - .L_60)
	.align		4
.L_60:
        /*0064*/ 	.word	index@(_Z23powertime_new_hardcodedP6float2Pf)
        /*0068*/ 	.word	0x00000000


	//----- nvinfo : EIATTR_REGCOUNT
	.align		4
.L_61:
        /*006c*/ 	.byte	0x04, 0x2f
        /*006e*/ 	.short	(.L_63 - .L_62)
	.align		4
.L_62:
        /*0070*/ 	.word	index@(_Z27powertimefreq_new_hardcodedP6float2Pf)
        /*0074*/ 	.word	0x00000006


	//----- nvinfo : EIATTR_FRAME_SIZE
	.align		4
.L_63:
        /*0078*/ 	.byte	0x04, 0x11
        /*007a*/ 	.short	(.L_65 - .L_64)
	.align		4
.L_64:
        /*007c*/ 	.word	index@(_Z27powertimefreq_new_hardcodedP6float2Pf)
        /*0080*/ 	.word	0x00000000


	//----- nvinfo : EIATTR_REGCOUNT
	.align		4
.L_65:
        /*0084*/ 	.byte	0x04, 0x2f
        /*0086*/ 	.short	(.L_67 - .L_66)
	.align		4
.L_66:
        /*0088*/ 	.word	index@(_ZN3cub18CUB_300001_SM_10006detail11EmptyKernelIvEEvv)
        /*008c*/ 	.word	0x00000004


	//----- nvinfo : EIATTR_FRAME_SIZE
	.align		4
.L_67:
        /*0090*/ 	.byte	0x04, 0x11
        /*0092*/ 	.short	(.L_69 - .L_68)
	.align		4
.L_68:
        /*0094*/ 	.word	index@(_ZN3cub18CUB_300001_SM_10006detail11EmptyKernelIvEEvv)
        /*0098*/ 	.word	0x00000000


	//----- nvinfo : EIATTR_REGCOUNT
	.align		4
.L_69:
        /*009c*/ 	.byte	0x04, 0x2f
        /*009e*/ 	.short	(.L_71 - .L_70)
	.align		4
.L_70:
        /*00a0*/ 	.word	index@(_ZN3cub18CUB_300001_SM_10006detail8for_each13static_kernelINS2_12policy_hub_t12policy_500_tEmN6thrust24THRUST_300001_SM_1000_NS8cuda_cub20__uninitialized_fill7functorINS7_10device_ptrI6float2EESC_EEEEvT0_T1_)
        /*00a4*/ 	.word	0x00000009


	//----- nvinfo : EIATTR_FRAME_SIZE
	.align		4
.L_71:
        /*00a8*/ 	.byte	0x04, 0x11
        /*00aa*/ 	.short	(.L_73 - .L_72)
	.align		4
.L_72:
        /*00ac*/ 	.word	index@(_ZN3cub18CUB_300001_SM_10006detail8for_each13static_kernelINS2_12policy_hub_t12policy_500_tEmN6thrust24THRUST_300001_SM_1000_NS8cuda_cub20__uninitialized_fill7functorINS7_10device_ptrI6float2EESC_EEEEvT0_T1_)
        /*00b0*/ 	.word	0x00000000


	//----- nvinfo : EIATTR_REGCOUNT
	.align		4
.L_73:
        /*00b4*/ 	.byte	0x04, 0x2f
        /*00b6*/ 	.short	(.L_75 - .L_74)
	.align		4
.L_74:
        /*00b8*/ 	.word	index@(_ZN3cub18CUB_300001_SM_10006detail8for_each13static_kernelINS2_12policy_hub_t12policy_500_tEmN6thrust24THRUST_300001_SM_1000_NS8cuda_cub20__uninitialized_fill7functorINS7_10device_ptrIfEEfEEEEvT0_T1_)
        /*00bc*/ 	.word	0x00000008


	//----- nvinfo : EIATTR_FRAME_SIZE
	.align		4
.L_75:
        /*00c0*/ 	.byte	0x04, 0x11
        /*00c2*/ 	.short	(.L_77 - .L_76)
	.align		4
.L_76:
        /*00c4*/ 	.word	index@(_ZN3cub18CUB_300001_SM_10006detail8for_each13static_kernelINS2_12policy_hub_t12policy_500_tEmN6thrust24THRUST_300001_SM_1000_NS8cuda_cub20__uninitialized_fill7functorINS7_10device_ptrIfEEfEEEEvT0_T1_)
        /*00c8*/ 	.word	0x00000000


	//----- nvinfo : EIATTR_MIN_STACK_SIZE
	.align		4
.L_77:
        /*00cc*/ 	.byte	0x04, 0x12
        /*00ce*/ 	.short	(.L_79 - .L_78)
	.align		4
.L_78:
        /*00d0*/ 	.word	index@(_ZN3cub18CUB_300001_SM_10006detail8for_each13static_kernelINS2_12policy_hub_t12policy_500_tEmN6thrust24THRUST_300001_SM_1000_NS8cuda_cub20__uninitialized_fill7functorINS7_10device_ptrIfEEfEEEEvT0_T1_)
        /*00d4*/ 	.word	0x00000000


	//----- nvinfo : EIATTR_MIN_STACK_SIZE
	.align		4
.L_79:
        /*00d8*/ 	.byte	0x04, 0x12
        /*00da*/ 	.short	(.L_81 - .L_80)
	.align		4
.L_80:
        /*00dc*/ 	.word	index@(_ZN3cub18CUB_300001_SM_10006detail8for_each13static_kernelINS2_12policy_hub_t12policy_500_tEmN6thrust24THRUST_300001_SM_1000_NS8cuda_cub20__uninitialized_fill7functorINS7_10device_ptrI6float2EESC_EEEEvT0_T1_)
        /*00e0*/ 	.word	0x00000000


	//----- nvinfo : EIATTR_MIN_STACK_SIZE
	.align		4
.L_81:
        /*00e4*/ 	.byte	0x04, 0x12
        /*00e6*/ 	.short	(.L_83 - .L_82)
	.align		4
.L_82:
        /*00e8*/ 	.word	index@(_ZN3cub18CUB_300001_SM_10006detail11EmptyKernelIvEEvv)
        /*00ec*/ 	.word	0x00000000


	//----- nvinfo : EIATTR_MIN_STACK_SIZE
	.align		4
.L_83:
        /*00f0*/ 	.byte	0x04, 0x12
        /*00f2*/ 	.short	(.L_85 - .L_84)
	.align		4
.L_84:
        /*00f4*/ 	.word	index@(_Z27powertimefreq_new_hardcodedP6float2Pf)
        /*00f8*/ 	.word	0x00000000


	//----- nvinfo : EIATTR_MIN_STACK_SIZE
	.align		4
.L_85:
        /*00fc*/ 	.byte	0x04, 0x12
        /*00fe*/ 	.short	(.L_87 - .L_86)
	.align		4
.L_86:
        /*0100*/ 	.word	index@(_Z23powertime_new_hardcodedP6float2Pf)
        /*0104*/ 	.word	0x00000000


	//----- nvinfo : EIATTR_MIN_STACK_SIZE
	.align		4
.L_87:
        /*0108*/ 	.byte	0x04, 0x12
        /*010a*/ 	.short	(.L_89 - .L_88)
	.align		4
.L_88:
        /*010c*/ 	.word	index@(_Z13powertime_newP6float2Pfjjjjj)
        /*0110*/ 	.word	0x00000000


	//----- nvinfo : EIATTR_MIN_STACK_SIZE
	.align		4
.L_89:
        /*0114*/ 	.byte	0x04, 0x12
        /*0116*/ 	.short	(.L_91 - .L_90)
	.align		4
.L_90:
        /*0118*/ 	.word	index@(_Z18powertime_originalP6float2Pfjjj)
        /*011c*/ 	.word	0x00000000


	//----- nvinfo : EIATTR_MIN_STACK_SIZE
	.align		4
.L_91:
        /*0120*/ 	.byte	0x04, 0x12
        /*0122*/ 	.short	(.L_93 - .L_92)
	.align		4
.L_92:
        /*0124*/ 	.word	index@(_Z19unpack_original_texyP6float2j)
        /*0128*/ 	.word	0x00000000
.L_93:


//--------------------- .nv.compat                --------------------------
	.section	.nv.compat,"",@"SHT_CUDA_COMPAT_INFO"
	.align	4
        /*0000*/ 	.byte	0x02, 0x09, 0x00, 0x00, 0x02, 0x02, 0x02, 0x00, 0x02, 0x05, 0x05, 0x00, 0x03, 0x07, 0x01, 0x01
        /*0010*/ 	.byte	0x02, 0x03, 0x00, 0x00, 0x02, 0x06, 0x01, 0x00, 0x04, 0x0b, 0x08, 0x00, 0x09, 0x00, 0x00, 0x00
        /*0020*/ 	.byte	0x00, 0x00, 0x00, 0x00


//--------------------- .nv.info._ZN3cub18CUB_300001_SM_10006detail8for_each13static_kernelINS2_12policy_hub_t12policy_500_tEmN6thrust24THRUST_300001_SM_1000_NS8cuda_cub20__uninitialized_fill7functorINS7_10device_ptrIfEEfEEEEvT0_T1_ --------------------------
	.section	.nv.info._ZN3cub18CUB_300001_SM_10006detail8for_each13static_kernelINS2_12policy_hub_t12policy_500_tEmN6thrust24THRUST_300001_SM_1000_NS8cuda_cub20__uninitialized_fill7functorINS7_10device_ptrIfEEfEEEEvT0_T1_,"",@"SHT_CUDA_INFO"
	.sectionflags	@""
	.align	4


	//----- nvinfo : EIATTR_CUDA_API_VERSION
	.align		4
        /*0000*/ 	.byte	0x04, 0x37
        /*0002*/ 	.short	(.L_95 - .L_94)
.L_94:
        /*0004*/ 	.word	0x00000082


	//----- nvinfo : EIATTR_KPARAM_INFO
	.align		4
.L_95:
        /*0008*/ 	.byte	0x04, 0x17
        /*000a*/ 	.short	(.L_97 - .L_96)
.L_96:
        /*000c*/ 	.word	0x00000000
        /*0010*/ 	.short	0x0001
        /*0012*/ 	.short	0x0008
        /*0014*/ 	.byte	0x00, 0xf0, 0x41, 0x00


	//----- nvinfo : EIATTR_KPARAM_INFO
	.align		4
.L_97:
        /*0018*/ 	.byte	0x04, 0x17
        /*001a*/ 	.short	(.L_99 - .L_98)
.L_98:
        /*001c*/ 	.word	0x00000000
        /*0020*/ 	.short	0x0000
        /*0022*/ 	.short	0x0000
        /*0024*/ 	.byte	0x00, 0xf0, 0x21, 0x00


	//----- nvinfo : EIATTR_SPARSE_MMA_MASK
	.align		4
.L_99:
        /*0028*/ 	.byte	0x03, 0x50
        /*002a*/ 	.short	0x0000


	//----- nvinfo : EIATTR_MAXREG_COUNT
	.align		4
        /*002c*/ 	.byte	0x03, 0x1b
        /*002e*/ 	.short	0x00ff


	//----- nvinfo : EIATTR_MERCURY_ISA_VERSION
	.align		4
        /*0030*/ 	.byte	0x03, 0x5f
        /*0032*/ 	.short	0x0101


	//----- nvinfo : EIATTR_VRC_CTA_INIT_COUNT
	.align		4
        /*0034*/ 	.byte	0x02, 0x4a
	.zero		1
	.zero		1


	//----- nvinfo : EIATTR_EXIT_INSTR_OFFSETS
	.align		4
        /*0038*/ 	.byte	0x04, 0x1c
        /*003a*/ 	.short	(.L_101 - .L_100)


	//   ....[0]....
.L_100:
        /*003c*/ 	.word	0x00000130


	//   ....[1]....
        /*0040*/ 	.word	0x00000230


	//   ....[2]....
        /*0044*/ 	.word	0x00000260


	//----- nvinfo : EIATTR_MAX_THREADS
	.align		4
.L_101:
        /*0048*/ 	.byte	0x04, 0x05
        /*004a*/ 	.short	(.L_103 - .L_102)
.L_102:
        /*004c*/ 	.word	0x00000100
        /*0050*/ 	.word	0x00000001
        /*0054*/ 	.word	0x00000001


	//----- nvinfo : EIATTR_CBANK_PARAM_SIZE
	.align		4
.L_103:
        /*0058*/ 	.byte	0x03, 0x19
        /*005a*/ 	.short	0x0018


	//----- nvinfo : EIATTR_PARAM_CBANK
	.align		4
        /*005c*/ 	.byte	0x04, 0x0a
        /*005e*/ 	.short	(.L_105 - .L_104)
	.align		4
.L_104:
        /*0060*/ 	.word	index@(.nv.constant0._ZN3cub18CUB_300001_SM_10006detail8for_each13static_kernelINS2_12policy_hub_t12policy_500_tEmN6thrust24THRUST_300001_SM_1000_NS8cuda_cub20__uninitialized_fill7functorINS7_10device_ptrIfEEfEEEEvT0_T1_)
        /*0064*/ 	.short	0x0380
        /*0066*/ 	.short	0x0018


	//----- nvinfo : EIATTR_SW_WAR
	.align		4
.L_105:
        /*0068*/ 	.byte	0x04, 0x36
        /*006a*/ 	.short	(.L_107 - .L_106)
.L_106:
        /*006c*/ 	.word	0x00000008
.L_107:


//--------------------- .nv.info._ZN3cub18CUB_300001_SM_10006detail8for_each13static_kernelINS2_12policy_hub_t12policy_500_tEmN6thrust24THRUST_300001_SM_1000_NS8cuda_cub20__uninitialized_fill7functorINS7_10device_ptrI6float2EESC_EEEEvT0_T1_ --------------------------
	.section	.nv.info._ZN3cub18CUB_300001_SM_10006detail8for_each13static_kernelINS2_12policy_hub_t12policy_500_tEmN6thrust24THRUST_300001_SM_1000_NS8cuda_cub20__uninitialized_fill7functorINS7_10device_ptrI6float2EESC_EEEEvT0_T1_,"",@"SHT_CUDA_INFO"
	.sectionflags	@""
	.align	4


	//----- nvinfo : EIATTR_CUDA_API_VERSION
	.align		4
        /*0000*/ 	.byte	0x04, 0x37
        /*0002*/ 	.short	(.L_109 - .L_108)
.L_108:
        /*0004*/ 	.word	0x00000082


	//----- nvinfo : EIATTR_KPARAM_INFO
	.align		4
.L_109:
        /*0008*/ 	.byte	0x04, 0x17
        /*000a*/ 	.short	(.L_111 - .L_110)
.L_110:
        /*000c*/ 	.word	0x00000000
        /*0010*/ 	.short	0x0001
        /*0012*/ 	.short	0x0008
        /*0014*/ 	.byte	0x00, 0xf0, 0x41, 0x00


	//----- nvinfo : EIATTR_KPARAM_INFO
	.align		4
.L_111:
        /*0018*/ 	.byte	0x04, 0x17
        /*001a*/ 	.short	(.L_113 - .L_112)
.L_112:
        /*001c*/ 	.word	0x00000000
        /*0020*/ 	.short	0x0000
        /*0022*/ 	.short	0x0000
        /*0024*/ 	.byte	0x00, 0xf0, 0x21, 0x00


	//----- nvinfo : EIATTR_SPARSE_MMA_MASK
	.align		4
.L_113:
        /*0028*/ 	.byte	0x03, 0x50
        /*002a*/ 	.short	0x0000


	//----- nvinfo : EIATTR_MAXREG_COUNT
	.align		4
        /*002c*/ 	.byte	0x03, 0x1b
        /*002e*/ 	.short	0x00ff


	//----- nvinfo : EIATTR_MERCURY_ISA_VERSION
	.align		4
        /*0030*/ 	.byte	0x03, 0x5f
        /*0032*/ 	.short	0x0101


	//----- nvinfo : EIATTR_VRC_CTA_INIT_COUNT
	.align		4
        /*0034*/ 	.byte	0x02, 0x4a
	.zero		1
	.zero		1


	//----- nvinfo : EIATTR_EXIT_INSTR_OFFSETS
	.align		4
        /*0038*/ 	.byte	0x04, 0x1c
        /*003a*/ 	.short	(.L_115 - .L_114)


	//   ....[0]....
.L_114:
        /*003c*/ 	.word	0x00000130


	//   ....[1]....
        /*0040*/ 	.word	0x00000230


	//   ....[2]....
        /*0044*/ 	.word	0x00000260


	//----- nvinfo : EIATTR_MAX_THREADS
	.align		4
.L_115:
        /*0048*/ 	.byte	0x04, 0x05
        /*004a*/ 	.short	(.L_117 - .L_116)
.L_116:
        /*004c*/ 	.word	0x00000100
        /*0050*/ 	.word	0x00000001
        /*0054*/ 	.word	0x00000001


	//----- nvinfo : EIATTR_CBANK_PARAM_SIZE
	.align		4
.L_117:
        /*0058*/ 	.byte	0x03, 0x19
        /*005a*/ 	.short	0x0018


	//----- nvinfo : EIATTR_PARAM_CBANK
	.align		4
        /*005c*/ 	.byte	0x04, 0x0a
        /*005e*/ 	.short	(.L_119 - .L_118)
	.align		4
.L_118:
        /*0060*/ 	.word	index@(.nv.constant0._ZN3cub18CUB_300001_SM_10006detail8for_each13static_kernelINS2_12policy_hub_t12policy_500_tEmN6thrust24THRUST_300001_SM_1000_NS8cuda_cub20__uninitialized_fill7functorINS7_10device_ptrI6float2EESC_EEEEvT0_T1_)
        /*0064*/ 	.short	0x0380
        /*0066*/ 	.short	0x0018


	//----- nvinfo : EIATTR_SW_WAR
	.align		4
.L_119:
        /*0068*/ 	.byte	0x04, 0x36
        /*006a*/ 	.short	(.L_121 - .L_120)
.L_120:
        /*006c*/ 	.word	0x00000008
.L_121:


//--------------------- .nv.info._ZN3cub18CUB_300001_SM_10006detail11EmptyKernelIvEEvv --------------------------
	.section	.nv.info._ZN3cub18CUB_300001_SM_10006detail11EmptyKernelIvEEvv,"",@"SHT_CUDA_INFO"
	.sectionflags	@""
	.align	4


	//----- nvinfo : EIATTR_CUDA_API_VERSION
	.align		4
        /*0000*/ 	.byte	0x04, 0x37
        /*0002*/ 	.short	(.L_123 - .L_122)
.L_122:
        /*0004*/ 	.word	0x00000082


	//----- nvinfo : EIATTR_SPARSE_MMA_MASK
	.align		4
.L_123:
        /*0008*/ 	.byte	0x03, 0x50
        /*000a*/ 	.short	0x0000


	//----- nvinfo : EIATTR_MAXREG_COUNT
	.align		4
        /*000c*/ 	.byte	0x03, 0x1b
        /*000e*/ 	.short	0x00ff


	//----- nvinfo : EIATTR_MERCURY_ISA_VERSION
	.align		4
        /*0010*/ 	.byte	0x03, 0x5f
        /*0012*/ 	.short	0x0101


	//----- nvinfo : EIATTR_VRC_CTA_INIT_COUNT
	.align		4
        /*0014*/ 	.byte	0x02, 0x4a
	.zero		1
	.zero		1


	//----- nvinfo : EIATTR_EXIT_INSTR_OFFSETS
	.align		4
        /*0018*/ 	.byte	0x04, 0x1c
        /*001a*/ 	.short	(.L_125 - .L_124)


	//   ....[0]....
.L_124:
        /*001c*/ 	.word	0x00000010


	//----- nvinfo : EIATTR_SW_WAR
	.align		4
.L_125:
        /*0020*/ 	.byte	0x04, 0x36
        /*0022*/ 	.short	(.L_127 - .L_126)
.L_126:
        /*0024*/ 	.word	0x00000008
.L_127:


//--------------------- .nv.info._Z27powertimefreq_new_hardcodedP6float2Pf --------------------------
	.section	.nv.info._Z27powertimefreq_new_hardcodedP6float2Pf,"",@"SHT_CUDA_INFO"
	.sectionflags	@""
	.align	4


	//----- nvinfo : EIATTR_CUDA_API_VERSION
	.align		4
        /*0000*/ 	.byte	0x04, 0x37
        /*0002*/ 	.short	(.L_129 - .L_128)
.L_128:
        /*0004*/ 	.word	0x00000082


	//----- nvinfo : EIATTR_KPARAM_INFO
	.align		4
.L_129:
        /*0008*/ 	.byte	0x04, 0x17
        /*000a*/ 	.short	(.L_131 - .L_130)
.L_130:
        /*000c*/ 	.word	0x00000000
        /*0010*/ 	.short	0x0001
        /*0012*/ 	.short	0x0008
        /*0014*/ 	.byte	0x00, 0xf5, 0x21, 0x00


	//----- nvinfo : EIATTR_KPARAM_INFO
	.align		4
.L_131:
        /*0018*/ 	.byte	0x04, 0x17
        /*001a*/ 	.short	(.L_133 - .L_132)
.L_132:
        /*001c*/ 	.word	0x00000000
        /*0020*/ 	.short	0x0000
        /*0022*/ 	.short	0x0000
        /*0024*/ 	.byte	0x00, 0xf5, 0x21, 0x00


	//----- nvinfo : EIATTR_SPARSE_MMA_MASK
	.align		4
.L_133:
        /*0028*/ 	.byte	0x03, 0x50
        /*002a*/ 	.short	0x0000


	//----- nvinfo : EIATTR_MAXREG_COUNT
	.align		4
        /*002c*/ 	.byte	0x03, 0x1b
        /*002e*/ 	.short	0x00ff


	//----- nvinfo : EIATTR_NUM_BARRIERS
	.align		4
        /*0030*/ 	.byte	0x02, 0x4c
        /*0032*/ 	.byte	0x01
	.zero		1


	//----- nvinfo : EIATTR_MERCURY_ISA_VERSION
	.align		4
        /*0034*/ 	.byte	0x03, 0x5f
        /*0036*/ 	.short	0x0101


	//----- nvinfo : EIATTR_VRC_CTA_INIT_COUNT
	.align		4
        /*0038*/ 	.byte	0x02, 0x4a
	.zero		1
	.zero		1


	//----- nvinfo : EIATTR_EXIT_INSTR_OFFSETS
	.align		4
        /*003c*/ 	.byte	0x04, 0x1c
        /*003e*/ 	.short	(.L_135 - .L_134)


	//   ....[0]....
.L_134:
        /*0040*/ 	.word	0x00000040


	//   ....[1]....
        /*0044*/ 	.word	0x000000d0


	//   ....[2]....
        /*0048*/ 	.word	0x00000170


	//----- nvinfo : EIATTR_CRS_STACK_SIZE
	.align		4
.L_135:
        /*004c*/ 	.byte	0x04, 0x1e
        /*004e*/ 	.short	(.L_137 - .L_136)
.L_136:
        /*0050*/ 	.word	0x00000000


	//----- nvinfo : EIATTR_CBANK_PARAM_SIZE
	.align		4
.L_137:
        /*0054*/ 	.byte	0x03, 0x19
        /*0056*/ 	.short	0x0010


	//----- nvinfo : EIATTR_PARAM_CBANK
	.align		4
        /*0058*/ 	.byte	0x04, 0x0a
        /*005a*/ 	.short	(.L_139 - .L_138)
	.align		4
.L_138:
        /*005c*/ 	.word	index@(.nv.constant0._Z27powertimefreq_new_hardcodedP6float2Pf)
        /*0060*/ 	.short	0x0380
        /*0062*/ 	.short	0x0010


	//----- nvinfo : EIATTR_SW_WAR
	.align		4
.L_139:
        /*0064*/ 	.byte	0x04, 0x36
        /*0066*/ 	.short	(.L_141 - .L_140)
.L_140:
        /*0068*/ 	.word	0x00000008
.L_141:


//--------------------- .nv.info._Z23powertime_new_hardcodedP6float2Pf --------------------------
	.section	.nv.info._Z23powertime_new_hardcodedP6float2Pf,"",@"SHT_CUDA_INFO"
	.sectionflags	@""
	.align	4


	//----- nvinfo : EIATTR_CUDA_API_VERSION
	.align		4
        /*0000*/ 	.byte	0x04, 0x37
        /*0002*/ 	.short	(.L_143 - .L_142)
.L_142:
        /*0004*/ 	.word	0x00000082


	//----- nvinfo : EIATTR_KPARAM_INFO
	.align		4
.L_143:
        /*0008*/ 	.byte	0x04, 0x17
        /*000a*/ 	.short	(.L_145 - .L_144)
.L_144:
        /*000c*/ 	.word	0x00000000
        /*0010*/ 	.short	0x0001
        /*0012*/ 	.short	0x0008
        /*0014*/ 	.byte	0x00, 0xf5, 0x21, 0x00


	//----- nvinfo : EIATTR_KPARAM_INFO
	.align		4
.L_145:
        /*0018*/ 	.byte	0x04, 0x17
        /*001a*/ 	.short	(.L_147 - .L_146)
.L_146:
        /*001c*/ 	.word	0x00000000
        /*0020*/ 	.short	0x0000
        /*0022*/ 	.short	0x0000
        /*0024*/ 	.byte	0x00, 0xf5, 0x21, 0x00


	//----- nvinfo : EIATTR_SPARSE_MMA_MASK
	.align		4
.L_147:
        /*0028*/ 	.byte	0x03, 0x50
        /*002a*/ 	.short	0x0000


	//----- nvinfo : EIATTR_MAXREG_COUNT
	.align		4
        /*002c*/ 	.byte	0x03, 0x1b
        /*002e*/ 	.short	0x00ff


	//----- nvinfo : EIATTR_MERCURY_ISA_VERSION
	.align		4
        /*0030*/ 	.byte	0x03, 0x5f
        /*0032*/ 	.short	0x0101


	//----- nvinfo : EIATTR_VRC_CTA_INIT_COUNT
	.align		4
        /*0034*/ 	.byte	0x02, 0x4a
	.zero		1
	.zero		1


	//----- nvinfo : EIATTR_EXIT_INSTR_OFFSETS
	.align		4
        /*0038*/ 	.byte	0x04, 0x1c
        /*003a*/ 	.short	(.L_149 - .L_148)


	//   ....[0]....
.L_148:
        /*003c*/ 	.word	0x00000040


	//   ....[1]....
        /*0040*/ 	.word	0x00000320


	//----- nvinfo : EIATTR_CRS_STACK_SIZE
	.align		4
.L_149:
        /*0044*/ 	.byte	0x04, 0x1e
        /*0046*/ 	.short	(.L_151 - .L_150)
.L_150:
        /*0048*/ 	.word	0x00000000


	//----- nvinfo : EIATTR_CBANK_PARAM_SIZE
	.align		4
.L_151:
        /*004c*/ 	.byte	0x03, 0x19
        /*004e*/ 	.short	0x0010


	//----- nvinfo : EIATTR_PARAM_CBANK
	.align		4
        /*0050*/ 	.byte	0x04, 0x0a
        /*0052*/ 	.short	(.L_153 - .L_152)
	.align		4
.L_152:
        /*0054*/ 	.word	index@(.nv.constant0._Z23powertime_new_hardcodedP6float2Pf)
        /*0058*/ 	.short	0x0380
        /*005a*/ 	.short	0x0010


	//----- nvinfo : EIATTR_SW_WAR
	.align		4
.L_153:
        /*005c*/ 	.byte	0x04, 0x36
        /*005e*/ 	.short	(.L_155 - .L_154)
.L_154:
        /*0060*/ 	.word	0x00000008
.L_155:


//--------------------- .nv.info._Z13powertime_newP6float2Pfjjjjj --------------------------
	.section	.nv.info._Z13powertime_newP6float2Pfjjjjj,"",@"SHT_CUDA_INFO"
	.sectionflags	@""
	.align	4


	//----- nvinfo : EIATTR_CUDA_API_VERSION
	.align		4
        /*0000*/ 	.byte	0x04, 0x37
        /*0002*/ 	.short	(.L_157 - .L_156)
.L_156:
        /*0004*/ 	.word	0x00000082


	//----- nvinfo : EIATTR_KPARAM_INFO
	.align		4
.L_157:
        /*0008*/ 	.byte	0x04, 0x17
        /*000a*/ 	.short	(.L_159 - .L_158)
.L_158:
        /*000c*/ 	.word	0x00000000
        /*0010*/ 	.short	0x0006
        /*0012*/ 	.short	0x0020
        /*0014*/ 	.byte	0x00, 0xf0, 0x11, 0x00


	//----- nvinfo : EIATTR_KPARAM_INFO
	.align		4
.L_159:
        /*0018*/ 	.byte	0x04, 0x17
        /*001a*/ 	.short	(.L_161 - .L_160)
.L_160:
        /*001c*/ 	.word	0x00000000
        /*0020*/ 	.short	0x0005
        /*0022*/ 	.short	0x001c
        /*0024*/ 	.byte	0x00, 0xf0, 0x11, 0x00


	//----- nvinfo : EIATTR_KPARAM_INFO
	.align		4
.L_161:
        /*0028*/ 	.byte	0x04, 0x17
        /*002a*/ 	.short	(.L_163 - .L_162)
.L_162:
        /*002c*/ 	.word	0x00000000
        /*0030*/ 	.short	0x0004
        /*0032*/ 	.short	0x0018
        /*0034*/ 	.byte	0x00, 0xf0, 0x11, 0x00


	//----- nvinfo : EIATTR_KPARAM_INFO
	.align		4
.L_163:
        /*0038*/ 	.byte	0x04, 0x17
        /*003a*/ 	.short	(.L_165 - .L_164)
.L_164:
        /*003c*/ 	.word	0x00000000
        /*0040*/ 	.short	0x0003
        /*0042*/ 	.short	0x0014
        /*0044*/ 	.byte	0x00, 0xf0, 0x11, 0x00


	//----- nvinfo : EIATTR_KPARAM_INFO
	.align		4
.L_165:
        /*0048*/ 	.byte	0x04, 0x17
        /*004a*/ 	.short	(.L_167 - .L_166)
.L_166:
        /*004c*/ 	.word	0x00000000
        /*0050*/ 	.short	0x0002
        /*0052*/ 	.short	0x0010
        /*0054*/ 	.byte	0x00, 0xf0, 0x11, 0x00


	//----- nvinfo : EIATTR_KPARAM_INFO
	.align		4
.L_167:
        /*0058*/ 	.byte	0x04, 0x17
        /*005a*/ 	.short	(.L_169 - .L_168)
.L_168:
        /*005c*/ 	.word	0x00000000
        /*0060*/ 	.short	0x0001
        /*0062*/ 	.short	0x0008
        /*0064*/ 	.byte	0x00, 0xf5, 0x21, 0x00


	//----- nvinfo : EIATTR_KPARAM_INFO
	.align		4
.L_169:
        /*0068*/ 	.byte	0x04, 0x17
        /*006a*/ 	.short	(.L_171 - .L_170)
.L_170:
        /*006c*/ 	.word	0x00000000
        /*0070*/ 	.short	0x0000
        /*0072*/ 	.short	0x0000
        /*0074*/ 	.byte	0x00, 0xf5, 0x21, 0x00


	//----- nvinfo : EIATTR_SPARSE_MMA_MASK
	.align		4
.L_171:
        /*0078*/ 	.byte	0x03, 0x50
        /*007a*/ 	.short	0x0000


	//----- nvinfo : EIATTR_MAXREG_COUNT
	.align		4
        /*007c*/ 	.byte	0x03, 0x1b
        /*007e*/ 	.short	0x00ff


	//----- nvinfo : EIATTR_MERCURY_ISA_VERSION
	.align		4
        /*0080*/ 	.byte	0x03, 0x5f
        /*0082*/ 	.short	0x0101


	//----- nvinfo : EIATTR_VRC_CTA_INIT_COUNT
	.align		4
        /*0084*/ 	.byte	0x02, 0x4a
	.zero		1
	.zero		1


	//----- nvinfo : EIATTR_EXIT_INSTR_OFFSETS
	.align		4
        /*0088*/ 	.byte	0x04, 0x1c
        /*008a*/ 	.short	(.L_173 - .L_172)


	//   ....[0]....
.L_172:
        /*008c*/ 	.word	0x00000050


	//   ....[1]....
        /*0090*/ 	.word	0x00000090


	//   ....[2]....
        /*0094*/ 	.word	0x00000480


	//   ....[3]....
        /*0098*/ 	.word	0x00000600


	//   ....[4]....
        /*009c*/ 	.word	0x00000700


	//   ....[5]....
        /*00a0*/ 	.word	0x00000760


	//   ....[6]....
        /*00a4*/ 	.word	0x000009d0


	//   ....[7]....
        /*00a8*/ 	.word	0x00000ad0


	//   ....[8]....
        /*00ac*/ 	.word	0x00000b30


	//   ....[9]....
        /*00b0*/ 	.word	0x00001300


	//----- nvinfo : EIATTR_CRS_STACK_SIZE
	.align		4
.L_173:
        /*00b4*/ 	.byte	0x04, 0x1e
        /*00b6*/ 	.short	(.L_175 - .L_174)
.L_174:
        /*00b8*/ 	.word	0x00000000


	//----- nvinfo : EIATTR_CBANK_PARAM_SIZE
	.align		4
.L_175:
        /*00bc*/ 	.byte	0x03, 0x19
        /*00be*/ 	.short	0x0024


	//----- nvinfo : EIATTR_PARAM_CBANK
	.align		4
        /*00c0*/ 	.byte	0x04, 0x0a
        /*00c2*/ 	.short	(.L_177 - .L_176)
	.align		4
.L_176:
        /*00c4*/ 	.word	index@(.nv.constant0._Z13powertime_newP6float2Pfjjjjj)
        /*00c8*/ 	.short	0x0380
        /*00ca*/ 	.short	0x0024


	//----- nvinfo : EIATTR_SW_WAR
	.align		4
.L_177:
        /*00cc*/ 	.byte	0x04, 0x36
        /*00ce*/ 	.short	(.L_179 - .L_178)
.L_178:
        /*00d0*/ 	.word	0x00000008
.L_179:


//--------------------- .nv.info._Z18powertime_originalP6float2Pfjjj --------------------------
	.section	.nv.info._Z18powertime_originalP6float2Pfjjj,"",@"SHT_CUDA_INFO"
	.sectionflags	@""
	.align	4


	//----- nvinfo : EIATTR_CUDA_API_VERSION
	.align		4
        /*0000*/ 	.byte	0x04, 0x37
        /*0002*/ 	.short	(.L_181 - .L_180)
.L_180:
        /*0004*/ 	.word	0x00000082


	//----- nvinfo : EIATTR_KPARAM_INFO
	.align		4
.L_181:
        /*0008*/ 	.byte	0x04, 0x17
        /*000a*/ 	.short	(.L_183 - .L_182)
.L_182:
        /*000c*/ 	.word	0x00000000
        /*0010*/ 	.short	0x0004
        /*0012*/ 	.short	0x0018
        /*0014*/ 	.byte	0x00, 0xf0, 0x11, 0x00


	//----- nvinfo : EIATTR_KPARAM_INFO
	.align		4
.L_183:
        /*0018*/ 	.byte	0x04, 0x17
        /*001a*/ 	.short	(.L_185 - .L_184)
.L_184:
        /*001c*/ 	.word	0x00000000
        /*0020*/ 	.short	0x0003
        /*0022*/ 	.short	0x0014
        /*0024*/ 	.byte	0x00, 0xf0, 0x11, 0x00


	//----- nvinfo : EIATTR_KPARAM_INFO
	.align		4
.L_185:
        /*0028*/ 	.byte	0x04, 0x17
        /*002a*/ 	.short	(.L_187 - .L_186)
.L_186:
        /*002c*/ 	.word	0x00000000
        /*0030*/ 	.short	0x0002
        /*0032*/ 	.short	0x0010
        /*0034*/ 	.byte	0x00, 0xf0, 0x11, 0x00


	//----- nvinfo : EIATTR_KPARAM_INFO
	.align		4
.L_187:
        /*0038*/ 	.byte	0x04, 0x17
        /*003a*/ 	.short	(.L_189 - .L_188)
.L_188:
        /*003c*/ 	.word	0x00000000
        /*0040*/ 	.short	0x0001
        /*0042*/ 	.short	0x0008
        /*0044*/ 	.byte	0x00, 0xf5, 0x21, 0x00


	//----- nvinfo : EIATTR_KPARAM_INFO
	.align		4
.L_189:
        /*0048*/ 	.byte	0x04, 0x17
        /*004a*/ 	.short	(.L_191 - .L_190)
.L_190:
        /*004c*/ 	.word	0x00000000
        /*0050*/ 	.short	0x0000
        /*0052*/ 	.short	0x0000
        /*0054*/ 	.byte	0x00, 0xf5, 0x21, 0x00


	//----- nvinfo : EIATTR_SPARSE_MMA_MASK
	.align		4
.L_191:
        /*0058*/ 	.byte	0x03, 0x50
        /*005a*/ 	.short	0x0000


	//----- nvinfo : EIATTR_MAXREG_COUNT
	.align		4
        /*005c*/ 	.byte	0x03, 0x1b
        /*005e*/ 	.short	0x00ff


	//----- nvinfo : EIATTR_MERCURY_ISA_VERSION
	.align		4
        /*0060*/ 	.byte	0x03, 0x5f
        /*0062*/ 	.short	0x0101


	//----- nvinfo : EIATTR_VRC_CTA_INIT_COUNT
	.align		4
        /*0064*/ 	.byte	0x02, 0x4a
	.zero		1
	.zero		1


	//----- nvinfo : EIATTR_EXIT_INSTR_OFFSETS
	.align		4
        /*0068*/ 	.byte	0x04, 0x1c
        /*006a*/ 	.short	(.L_193 - .L_192)


	//   ....[0]....
.L_192:
        /*006c*/ 	.word	0x00000100


	//   ....[1]....
        /*0070*/ 	.word	0x00000690


	//   ....[2]....
        /*0074*/ 	.word	0x00000ee0


	//----- nvinfo : EIATTR_CRS_STACK_SIZE
	.align		4
.L_193:
        /*0078*/ 	.byte	0x04, 0x1e
        /*007a*/ 	.short	(.L_195 - .L_194)
.L_194:
        /*007c*/ 	.word	0x00000000


	//----- nvinfo : EIATTR_CBANK_PARAM_SIZE
	.align		4
.L_195:
        /*0080*/ 	.byte	0x03, 0x19
        /*0082*/ 	.short	0x001c


	//----- nvinfo : EIATTR_PARAM_CBANK
	.align		4
        /*0084*/ 	.byte	0x04, 0x0a
        /*0086*/ 	.short	(.L_197 - .L_196)
	.align		4
.L_196:
        /*0088*/ 	.word	index@(.nv.constant0._Z18powertime_originalP6float2Pfjjj)
        /*008c*/ 	.short	0x0380
        /*008e*/ 	.short	0x001c


	//----- nvinfo : EIATTR_SW_WAR
	.align		4
.L_197:
        /*0090*/ 	.byte	0x04, 0x36
        /*0092*/ 	.short	(.L_199 - .L_198)
.L_198:
        /*0094*/ 	.word	0x00000008
.L_199:


//--------------------- .nv.info._Z19unpack_original_texyP6float2j --------------------------
	.section	.nv.info._Z19unpack_original_texyP6float2j,"",@"SHT_CUDA_INFO"
	.sectionflags	@""
	.align	4


	//----- nvinfo : EIATTR_CUDA_API_VERSION
	.align		4
        /*0000*/ 	.byte	0x04, 0x37
        /*0002*/ 	.short	(.L_201 - .L_200)
.L_200:
        /*0004*/ 	.word	0x00000082


	//----- nvinfo : EIATTR_KPARAM_INFO
	.align		4
.L_201:
        /*0008*/ 	.byte	0x04, 0x17
        /*000a*/ 	.short	(.L_203 - .L_202)
.L_202:
        /*000c*/ 	.word	0x00000000
        /*0010*/ 	.short	0x0002
        /*0012*/ 	.short	0x0010
        /*0014*/ 	.byte	0x00, 0xf0, 0x11, 0x00


	//----- nvinfo : EIATTR_KPARAM_INFO
	.align		4
.L_203:
        /*0018*/ 	.byte	0x04, 0x17
        /*001a*/ 	.short	(.L_205 - .L_204)
.L_204:
        /*001c*/ 	.word	0x00000000
        /*0020*/ 	.short	0x0001
        /*0022*/ 	.short	0x0008
        /*0024*/ 	.byte	0x00, 0xf5, 0x21, 0x00


	//----- nvinfo : EIATTR_KPARAM_INFO
	.align		4
.L_205:
        /*0028*/ 	.byte	0x04, 0x17
        /*002a*/ 	.short	(.L_207 - .L_206)
.L_206:
        /*002c*/ 	.word	0x00000000
        /*0030*/ 	.short	0x0000
        /*0032*/ 	.short	0x0000
        /*0034*/ 	.byte	0x00, 0xf0, 0x21, 0x00


	//----- nvinfo : EIATTR_SPARSE_MMA_MASK
	.align		4
.L_207:
        /*0038*/ 	.byte	0x03, 0x50
        /*003a*/ 	.short	0x0000


	//----- nvinfo : EIATTR_MAXREG_COUNT
	.align		4
        /*003c*/ 	.byte	0x03, 0x1b
        /*003e*/ 	.short	0x00ff


	//----- nvinfo : EIATTR_MERCURY_ISA_VERSION
	.align		4
        /*0040*/ 	.byte	0x03, 0x5f
        /*0042*/ 	.short	0x0101


	//----- nvinfo : EIATTR_VRC_CTA_INIT_COUNT
	.align		4
        /*0044*/ 	.byte	0x02, 0x4a
	.zero		1
	.zero		1


	//----- nvinfo : EIATTR_EXIT_INSTR_OFFSETS
	.align		4
        /*0048*/ 	.byte	0x04, 0x1c
        /*004a*/ 	.short	(.L_209 - .L_208)


	//   ....[0]....
.L_208:
        /*004c*/ 	.word	0x00000030


	//   ....[1]....
        /*0050*/ 	.word	0x00000e40


	//----- nvinfo : EIATTR_CBANK_PARAM_SIZE
	.align		4
.L_209:
        /*0054*/ 	.byte	0x03, 0x19
        /*0056*/ 	.short	0x0014


	//----- nvinfo : EIATTR_PARAM_CBANK
	.align		4
        /*0058*/ 	.byte	0x04, 0x0a
        /*005a*/ 	.short	(.L_211 - .L_210)
	.align		4
.L_210:
        /*005c*/ 	.word	index@(.nv.constant0._Z19unpack_original_texyP6float2j)
        /*0060*/ 	.short	0x0380
        /*0062*/ 	.short	0x0014


	//----- nvinfo : EIATTR_SW_WAR
	.align		4
.L_211:
        /*0064*/ 	.byte	0x04, 0x36
        /*0066*/ 	.short	(.L_213 - .L_212)
.L_212:
        /*0068*/ 	.word	0x00000008
.L_213:


//--------------------- .nv.callgraph             --------------------------
	.section	.nv.callgraph,"",@"SHT_CUDA_CALLGRAPH"
	.align	4
	.sectionentsize	8
	.align		4
        /*0000*/ 	.word	0x00000000
	.align		4
        /*0004*/ 	.word	0xffffffff
	.align		4
        /*0008*/ 	.word	0x00000000
	.align		4
        /*000c*/ 	.word	0xfffffffe
	.align		4
        /*0010*/ 	.word	0x00000000
	.align		4
        /*0014*/ 	.word	0xfffffffd
	.align		4
        /*0018*/ 	.word	0x00000000
	.align		4
        /*001c*/ 	.word	0xfffffffc


//--------------------- .nv.constant4             --------------------------
	.section	.nv.constant4,"a",@progbits
	.align	8
	.align		8
.nv.constant4:
        /*0000*/ 	.dword	fftfactor
	.align		8
        /*0008*/ 	.dword	_ZN34_INTERNAL_bae26145_4_k_cu_9b29fc274cuda3std3__45__cpo5beginE
	.align		8
        /*0010*/ 	.dword	_ZN34_INTERNAL_bae26145_4_k_cu_9b29fc274cuda3std3__45__cpo3endE
	.align		8
        /*0018*/ 	.dword	_ZN34_INTERNAL_bae26145_4_k_cu_9b29fc274cuda3std3__45__cpo6cbeginE
	.align		8
        /*0020*/ 	.dword	_ZN34_INTERNAL_bae26145_4_k_cu_9b29fc274cuda3std3__45__cpo4cendE
	.align		8
        /*0028*/ 	.dword	_ZN34_INTERNAL_bae26145_4_k_cu_9b29fc274cuda3std3__45__cpo6rbeginE
	.align		8
        /*0030*/ 	.dword	_ZN34_INTERNAL_bae26145_4_k_cu_9b29fc274cuda3std3__45__cpo4rendE
	.align		8
        /*0038*/ 	.dword	_ZN34_INTERNAL_bae26145_4_k_cu_9b29fc274cuda3std3__45__cpo7crbeginE
	.align		8
        /*0040*/ 	.dword	_ZN34_INTERNAL_bae26145_4_k_cu_9b29fc274cuda3std3__45__cpo5crendE
	.align		8
        /*0048*/ 	.dword	_ZN34_INTERNAL_bae26145_4_k_cu_9b29fc274cuda3std3__436_GLOBAL__N__bae26145_4_k_cu_9b29fc276ignoreE
	.align		8
        /*0050*/ 	.dword	_ZN34_INTERNAL_bae26145_4_k_cu_9b29fc274cuda3std3__419piecewise_constructE
	.align		8
        /*0058*/ 	.dword	_ZN34_INTERNAL_bae26145_4_k_cu_9b29fc274cuda3std3__48in_placeE
	.align		8
        /*0060*/ 	.dword	_ZN34_INTERNAL_bae26145_4_k_cu_9b29fc274cuda3std3__420unreachable_sentinelE
	.align		8
        /*0068*/ 	.dword	_ZN34_INTERNAL_bae26145_4_k_cu_9b29fc274cuda3std3__47nulloptE
	.align		8
        /*0070*/ 	.dword	_ZN34_INTERNAL_bae26145_4_k_cu_9b29fc274cuda3std3__48unexpectE
	.align		8
        /*0078*/ 	.dword	_ZN34_INTERNAL_bae26145_4_k_cu_9b29fc274cuda3std6ranges3__45__cpo4swapE
	.align		8
        /*0080*/ 	.dword	_ZN34_INTERNAL_bae26145_4_k_cu_9b29fc274cuda3std6ranges3__45__cpo9iter_moveE
	.align		8
        /*0088*/ 	.dword	_ZN34_INTERNAL_bae26145_4_k_cu_9b29fc274cuda3std6ranges3__45__cpo5beginE
	.align		8
        /*0090*/ 	.dword	_ZN34_INTERNAL_bae26145_4_k_cu_9b29fc274cuda3std6ranges3__45__cpo3endE
	.align		8
        /*0098*/ 	.dword	_ZN34_INTERNAL_bae26145_4_k_cu_9b29fc274cuda3std6ranges3__45__cpo6cbeginE
	.align		8
        /*00a0*/ 	.dword	_ZN34_INTERNAL_bae26145_4_k_cu_9b29fc274cuda3std6ranges3__45__cpo4cendE
	.align		8
        /*00a8*/ 	.dword	_ZN34_INTERNAL_bae26145_4_k_cu_9b29fc274cuda3std6ranges3__45__cpo7advanceE
	.align		8
        /*00b0*/ 	.dword	_ZN34_INTERNAL_bae26145_4_k_cu_9b29fc274cuda3std6ranges3__45__cpo9iter_swapE
	.align		8
        /*00b8*/ 	.dword	_ZN34_INTERNAL_bae26145_4_k_cu_9b29fc274cuda3std6ranges3__45__cpo4nextE
	.align		8
        /*00c0*/ 	.dword	_ZN34_INTERNAL_bae26145_4_k_cu_9b29fc274cuda3std6ranges3__45__cpo4prevE
	.align		8
        /*00c8*/ 	.dword	_ZN34_INTERNAL_bae26145_4_k_cu_9b29fc274cuda3std6ranges3__45__cpo4dataE
	.align		8
        /*00d0*/ 	.dword	_ZN34_INTERNAL_bae26145_4_k_cu_9b29fc274cuda3std6ranges3__45__cpo5cdataE
	.align		8
        /*00d8*/ 	.dword	_ZN34_INTERNAL_bae26145_4_k_cu_9b29fc274cuda3std6ranges3__45__cpo4sizeE
	.align		8
        /*00e0*/ 	.dword	_ZN34_INTERNAL_bae26145_4_k_cu_9b29fc274cuda3std6ranges3__45__cpo5ssizeE
	.align		8
        /*00e8*/ 	.dword	_ZN34_INTERNAL_bae26145_4_k_cu_9b29fc274cuda3std6ranges3__45__cpo8distanceE
	.align		8
        /*00f0*/ 	.dword	_ZN34_INTERNAL_bae26145_4_k_cu_9b29fc276thrust24THRUST_300001_SM_1000_NS8cuda_cub3parE
	.align		8
        /*00f8*/ 	.dword	_ZN34_INTERNAL_bae26145_4_k_cu_9b29fc276thrust24THRUST_300001_SM_1000_NS8cuda_cub10par_nosyncE
	.align		8
        /*0100*/ 	.dword	_ZN34_INTERNAL_bae26145_4_k_cu_9b29fc276thrust24THRUST_300001_SM_1000_NS6system6detail10sequential3seqE
	.align		8
        /*0108*/ 	.dword	_ZN34_INTERNAL_bae26145_4_k_cu_9b29fc276thrust24THRUST_300001_SM_1000_NS12placeholders2_1E
	.align		8
        /*0110*/ 	.dword	_ZN34_INTERNAL_bae26145_4_k_cu_9b29fc276thrust24THRUST_300001_SM_1000_NS12placeholders2_2E
	.align		8
        /*0118*/ 	.dword	_ZN34_INTERNAL_bae26145_4_k_cu_9b29fc276thrust24THRUST_300001_SM_1000_NS12placeholders2_3E
	.align		8
        /*0120*/ 	.dword	_ZN34_INTERNAL_bae26145_4_k_cu_9b29fc276thrust24THRUST_300001_SM_1000_NS12placeholders2_4E
	.align		8
        /*0128*/ 	.dword	_ZN34_INTERNAL_bae26145_4_k_cu_9b29fc276thrust24THRUST_300001_SM_1000_NS12placeholders2_5E
	.align		8
        /*0130*/ 	.dword	_ZN34_INTERNAL_bae26145_4_k_cu_9b29fc276thrust24THRUST_300001_SM_1000_NS12placeholders2_6E
	.align		8
        /*0138*/ 	.dword	_ZN34_INTERNAL_bae26145_4_k_cu_9b29fc276thrust24THRUST_300001_SM_1000_NS12placeholders2_7E
	.align		8
        /*0140*/ 	.dword	_ZN34_INTERNAL_bae26145_4_k_cu_9b29fc276thrust24THRUST_300001_SM_1000_NS12placeholders2_8E
	.align		8
        /*0148*/ 	.dword	_ZN34_INTERNAL_bae26145_4_k_cu_9b29fc276thrust24THRUST_300001_SM_1000_NS12placeholders2_9E
	.align		8
        /*0150*/ 	.dword	_ZN34_INTERNAL_bae26145_4_k_cu_9b29fc276thrust24THRUST_300001_SM_1000_NS12placeholders3_10E
	.align		8
        /*0158*/ 	.dword	_ZN34_INTERNAL_bae26145_4_k_cu_9b29fc276thrust24THRUST_300001_SM_1000_NS3seqE


//--------------------- .text._ZN3cub18CUB_300001_SM_10006detail8for_each13static_kernelINS2_12policy_hub_t12policy_500_tEmN6thrust24THRUST_300001_SM_1000_NS8cuda_cub20__uninitialized_fill7functorINS7_10device_ptrIfEEfEEEEvT0_T1_ --------------------------
	.section	.text._ZN3cub18CUB_300001_SM_10006detail8for_each13static_kernelINS2_12policy_hub_t12policy_500_tEmN6thrust24THRUST_300001_SM_1000_NS8cuda_cub20__uninitialized_fill7functorINS7_10device_ptrIfEEfEEEEvT0_T1_,"ax",@progbits
	.align	128
        .global         _ZN3cub18CUB_300001_SM_10006detail8for_each13static_kernelINS2_12policy_hub_t12policy_500_tEmN6thrust24THRUST_300001_SM_1000_NS8cuda_cub20__uninitialized_fill7functorINS7_10device_ptrIfEEfEEEEvT0_T1_
        .type           _ZN3cub18CUB_300001_SM_10006detail8for_each13static_kernelINS2_12policy_hub_t12policy_500_tEmN6thrust24THRUST_300001_SM_1000_NS8cuda_cub20__uninitialized_fill7functorINS7_10device_ptrIfEEfEEEEvT0_T1_,@function
        .size           _ZN3cub18CUB_300001_SM_10006detail8for_each13static_kernelINS2_12policy_hub_t12policy_500_tEmN6thrust24THRUST_300001_SM_1000_NS8cuda_cub20__uninitialized_fill7functorINS7_10device_ptrIfEEfEEEEvT0_T1_,(.L_x_48 - _ZN3cub18CUB_300001_SM_10006detail8for_each13static_kernelINS2_12policy_hub_t12policy_500_tEmN6thrust24THRUST_300001_SM_1000_NS8cuda_cub20__uninitialized_fill7functorINS7_10device_ptrIfEEfEEEEvT0_T1_)
        .other          _ZN3cub18CUB_300001_SM_10006detail8for_each13static_kernelINS2_12policy_hub_t12policy_500_tEmN6thrust24THRUST_300001_SM_1000_NS8cuda_cub20__uninitialized_fill7functorINS7_10device_ptrIfEEfEEEEvT0_T1_,@"STO_CUDA_ENTRY STV_DEFAULT"
_ZN3cub18CUB_300001_SM_10006detail8for_each13static_kernelINS2_12policy_hub_t12policy_500_tEmN6thrust24THRUST_300001_SM_1000_NS8cuda_cub20__uninitialized_fill7functorINS7_10device_ptrIfEEfEEEEvT0_T1_:
.text._ZN3cub18CUB_300001_SM_10006detail8for_each13static_kernelINS2_12policy_hub_t12policy_500_tEmN6thrust24THRUST_300001_SM_1000_NS8cuda_cub20__uninitialized_fill7functorINS7_10device_ptrIfEEfEEEEvT0_T1_:
[----:B------:R-:W-:Y:S08]  /*0000*/  LDC R1, c[0x0][0x37c] ;  /* 0x0000df00ff017b82 */ /* 0x000ff00000000800 */
[----:B------:R-:W0:Y:S01]  /*0010*/  S2UR UR4, SR_CTAID.X ;  /* 0x00000000000479c3 */ /* 0x000e220000002500 */
[----:B------:R-:W1:Y:S01]  /*0020*/  LDCU.64 UR6, c[0x0][0x380] ;  /* 0x00007000ff0677ac */ /* 0x000e620008000a00 */
[----:B------:R-:W2:Y:S01]  /*0030*/  LDCU.64 UR8, c[0x0][0x358] ;  /* 0x00006b00ff0877ac */ /* 0x000ea20008000a00 */
[----:B0-----:R-:W-:-:S04]  /*0040*/  UIMAD.WIDE.U32 UR4, UR4, 0x200, URZ ;  /* 0x00000200040478a5 */ /* 0x001fc8000f8e00ff */
[----:B-1----:R-:W-:-:S04]  /*0050*/  UIADD3 UR6, UP0, UPT, -UR4, UR6, URZ ;  /* 0x0000000604067290 */ /* 0x002fc8000ff1e1ff */
[----:B------:R-:W-:Y:S02]  /*0060*/  UIADD3.X UR7, UPT, UPT, ~UR5, UR7, URZ, UP0, !UPT ;  /* 0x0000000705077290 */ /* 0x000fe400087fe5ff */
[----:B------:R-:W-:-:S04]  /*0070*/  UISETP.GE.U32.AND UP0, UPT, UR6, 0x200, UPT ;  /* 0x000002000600788c */ /* 0x000fc8000bf06070 */
[----:B------:R-:W-:-:S09]  /*0080*/  UISETP.GE.U32.AND.EX UP0, UPT, UR7, URZ, UPT, UP0 ;  /* 0x000000ff0700728c */ /* 0x000fd2000bf06100 */
[----:B--2---:R-:W-:Y:S05]  /*0090*/  BRA.U !UP0, `(.L_x_0) ;  /* 0x0000000108287547 */ /* 0x004fea000b800000 */
[----:B------:R-:W0:Y:S01]  /*00a0*/  S2R R0, SR_TID.X ;  /* 0x0000000000007919 */ /* 0x000e220000002100 */
[----:B------:R-:W1:Y:S01]  /*00b0*/  LDCU.64 UR6, c[0x0][0x388] ;  /* 0x00007100ff0677ac */ /* 0x000e620008000a00 */
[----:B------:R-:W2:Y:S01]  /*00c0*/  LDC R5, c[0x0][0x390] ;  /* 0x0000e400ff057b82 */ /* 0x000ea20000000800 */
[----:B0-----:R-:W-:-:S05]  /*00d0*/  IADD3 R0, P0, PT, R0, UR4, RZ ;  /* 0x0000000400007c10 */ /* 0x001fca000ff1e0ff */
[----:B------:R-:W-:Y:S01]  /*00e0*/  IMAD.X R3, RZ, RZ, UR5, P0 ;  /* 0x00000005ff037e24 */ /* 0x000fe200080e06ff */
[----:B-1----:R-:W-:-:S04]  /*00f0*/  LEA R2, P0, R0, UR6, 0x2 ;  /* 0x0000000600027c11 */ /* 0x002fc8000f8010ff */
[----:B------:R-:W-:-:S05]  /*0100*/  LEA.HI.X R3, R0, UR7, R3, 0x2, P0 ;  /* 0x0000000700037c11 */ /* 0x000fca00080f1403 */
[----:B--2---:R-:W-:Y:S04]  /*0110*/  STG.E desc[UR8][R2.64], R5 ;  /* 0x0000000502007986 */ /* 0x004fe8000c101908 */
[----:B------:R-:W-:Y:S01]  /*0120*/  STG.E desc[UR8][R2.64+0x400], R5 ;  /* 0x0004000502007986 */ /* 0x000fe2000c101908 */
[----:B------:R-:W-:Y:S05]  /*0130*/  EXIT ;  /* 0x000000000000794d */ /* 0x000fea0003800000 */
.L_x_0:
[----:B------:R-:W0:Y:S01]  /*0140*/  S2R R0, SR_TID.X ;  /* 0x0000000000007919 */ /* 0x000e220000002100 */
[----:B------:R-:W-:Y:S01]  /*0150*/  IMAD.U32 R2, RZ, RZ, UR7 ;  /* 0x00000007ff027e24 */ /* 0x000fe2000f8e00ff */
[----:B------:R-:W1:Y:S01]  /*0160*/  LDCU.64 UR10, c[0x0][0x388] ;  /* 0x00007100ff0a77ac */ /* 0x000e620008000a00 */
[----:B------:R-:W-:Y:S01]  /*0170*/  IMAD.U32 R4, RZ, RZ, UR7 ;  /* 0x00000007ff047e24 */ /* 0x000fe2000f8e00ff */
[----:B0-----:R-:W-:-:S04]  /*0180*/  ISETP.LT.U32.AND P0, PT, R0, UR6, PT ;  /* 0x0000000600007c0c */ /* 0x001fc8000bf01070 */
[----:B------:R-:W-:Y:S01]  /*0190*/  ISETP.GT.U32.AND.EX P0, PT, R2, RZ, PT, P0 ;  /* 0x000000ff0200720c */ /* 0x000fe20003f04100 */
[C---:B------:R-:W-:Y:S01]  /*01a0*/  VIADD R2, R0.reuse, 0x100 ;  /* 0x0000010000027836 */ /* 0x040fe20000000000 */
[----:B------:R-:W-:-:S04]  /*01b0*/  IADD3 R0, P2, PT, R0, UR4, RZ ;  /* 0x0000000400007c10 */ /* 0x000fc8000ff5e0ff */
[----:B------:R-:W-:Y:S01]  /*01c0*/  ISETP.LT.U32.AND P1, PT, R2, UR6, PT ;  /* 0x0000000602007c0c */ /* 0x000fe2000bf21070 */
[----:B------:R-:W-:Y:S01]  /*01d0*/  IMAD.X R3, RZ, RZ, UR5, P2 ;  /* 0x00000005ff037e24 */ /* 0x000fe200090e06ff */
[----:B-1----:R-:W-:Y:S02]  /*01e0*/  LEA R2, P2, R0, UR10, 0x2 ;  /* 0x0000000a00027c11 */ /* 0x002fe4000f8410ff */
[----:B------:R-:W-:Y:S02]  /*01f0*/  ISETP.GT.U32.AND.EX P1, PT, R4, RZ, PT, P1 ;  /* 0x000000ff0400720c */ /* 0x000fe40003f24110 */
[----:B------:R-:W-:Y:S01]  /*0200*/  LEA.HI.X R3, R0, UR11, R3, 0x2, P2 ;  /* 0x0000000b00037c11 */ /* 0x000fe200090f1403 */
[----:B------:R-:W0:Y:S04]  /*0210*/  @P0 LDC R5, c[0x0][0x390] ;  /* 0x0000e400ff050b82 */ /* 0x000e280000000800 */
[----:B0-----:R0:W-:Y:S06]  /*0220*/  @P0 STG.E desc[UR8][R2.64], R5 ;  /* 0x0000000502000986 */ /* 0x0011ec000c101908 */
[----:B------:R-:W-:Y:S05]  /*0230*/  @!P1 EXIT ;  /* 0x000000000000994d */ /* 0x000fea0003800000 */
[----:B0-----:R-:W0:Y:S02]  /*0240*/  LDC R5, c[0x0][0x390] ;  /* 0x0000e400ff057b82 */ /* 0x001e240000000800 */
[----:B0-----:R-:W-:Y:S01]  /*0250*/  STG.E desc[UR8][R2.64+0x400], R5 ;  /* 0x0004000502007986 */ /* 0x001fe2000c101908 */
[----:B------:R-:W-:Y:S05]  /*0260*/  EXIT ;  /* 0x000000000000794d */ /* 0x000fea0003800000 */
.L_x_1:
[----:B------:R-:W-:-:S00]  /*0270*/  BRA `(.L_x_1) ;  /* 0xfffffffc00fc7947 */ /* 0x000fc0000383ffff */
[----:B------:R-:W-:-:S00]  /*0280*/  NOP ;  /* 0x0000000000007918 */ /* 0x000fc00000000000 */
[----:B------:R-:W-:-:S00]  /*0290*/  NOP ;  /* 0x0000000000007918 */ /* 0x000fc00000000000 */
[----:B------:R-:W-:-:S00]  /*02a0*/  NOP ;  /* 0x0000000000007918 */ /* 0x000fc00000000000 */
[----:B------:R-:W-:-:S00]  /*02b0*/  NOP ;  /* 0x0000000000007918 */ /* 0x000fc00000000000 */
[----:B------:R-:W-:-:S00]  /*02c0*/  NOP ;  /* 0x0000000000007918 */ /* 0x000fc00000000000 */
[----:B------:R-:W-:-:S00]  /*02d0*/  NOP ;  /* 0x0000000000007918 */ /* 0x000fc00000000000 */
[----:B------:R-:W-:-:S00]  /*02e0*/  NOP ;  /* 0x0000000000007918 */ /* 0x000fc00000000000 */
[----:B------:R-:W-:-:S00]  /*02f0*/  NOP ;  /* 0x0000000000007918 */ /* 0x000fc00000000000 */
.L_x_48:


//--------------------- .text._ZN3cub18CUB_300001_SM_10006detail8for_each13static_kernelINS2_12policy_hub_t12policy_500_tEmN6thrust24THRUST_300001_SM_1000_NS8cuda_cub20__uninitialized_fill7functorINS7_10device_ptrI6float2EESC_EEEEvT0_T1_ --------------------------
	.section	.text._ZN3cub18CUB_300001_SM_10006detail8for_each13static_kernelINS2_12policy_hub_t12policy_500_tEmN6thrust24THRUST_300001_SM_1000_NS8cuda_cub20__uninitialized_fill7functorINS7_10device_ptrI6float2EESC_EEEEvT0_T1_,"ax",@progbits
	.align	128
        .global         _ZN3cub18CUB_300001_SM_10006detail8for_each13static_kernelINS2_12policy_hub_t12policy_500_tEmN6thrust24THRUST_300001_SM_1000_NS8cuda_cub20__uninitialized_fill7functorINS7_10device_ptrI6float2EESC_EEEEvT0_T1_
        .type           _ZN3cub18CUB_300001_SM_10006detail8for_each13static_kernelINS2_12policy_hub_t12policy_500_tEmN6thrust24THRUST_300001_SM_1000_NS8cuda_cub20__uninitialized_fill7functorINS7_10device_ptrI6float2EESC_EEEEvT0_T1_,@function
        .size           _ZN3cub18CUB_300001_SM_10006detail8for_each13static_kernelINS2_12policy_hub_t12policy_500_tEmN6thrust24THRUST_300001_SM_1000_NS8cuda_cub20__uninitialized_fill7functorINS7_10device_ptrI6float2EESC_EEEEvT0_T1_,(.L_x_49 - _ZN3cub18CUB_300001_SM_10006detail8for_each13static_kernelINS2_12policy_hub_t12policy_500_tEmN6thrust24THRUST_300001_SM_1000_NS8cuda_cub20__uninitialized_fill7functorINS7_10device_ptrI6float2EESC_EEEEvT0_T1_)
        .other          _ZN3cub18CUB_300001_SM_10006detail8for_each13static_kernelINS2_12policy_hub_t12policy_500_tEmN6thrust24THRUST_300001_SM_1000_NS8cuda_cub20__uninitialized_fill7functorINS7_10device_ptrI6float2EESC_EEEEvT0_T1_,@"STO_CUDA_ENTRY STV_DEFAULT"
_ZN3cub18CUB_300001_SM_10006detail8for_each13static_kernelINS2_12policy_hub_t12policy_500_tEmN6thrust24THRUST_300001_SM_1000_NS8cuda_cub20__uninitialized_fill7functorINS7_10device_ptrI6float2EESC_EEEEvT0_T1_:
.text._ZN3cub18CUB_300001_SM_10006detail8for_each13static_kernelINS2_12policy_hub_t12policy_500_tEmN6thrust24THRUST_300001_SM_1000_NS8cuda_cub20__uninitialized_fill7functorINS7_10device_ptrI6float2EESC_EEEEvT0_T1_:
        /* <DEDUP_REMOVED lines=12> */
[----:B------:R-:W2:Y:S01]  /*00c0*/  LDC.64 R4, c[0x0][0x390] ;  /* 0x0000e400ff047b82 */ /* 0x000ea20000000a00 */
[----:B0-----:R-:W-:-:S05]  /*00d0*/  IADD3 R0, P0, PT, R0, UR4, RZ ;  /* 0x0000000400007c10 */ /* 0x001fca000ff1e0ff */
[----:B------:R-:W-:Y:S01]  /*00e0*/  IMAD.X R3, RZ, RZ, UR5, P0 ;  /* 0x00000005ff037e24 */ /* 0x000fe200080e06ff */
[----:B-1----:R-:W-:-:S04]  /*00f0*/  LEA R2, P0, R0, UR6, 0x3 ;  /* 0x0000000600027c11 */ /* 0x002fc8000f8018ff */
[----:B------:R-:W-:-:S05]  /*0100*/  LEA.HI.X R3, R0, UR7, R3, 0x3, P0 ;  /* 0x0000000700037c11 */ /* 0x000fca00080f1c03 */
[----:B--2---:R-:W-:Y:S04]  /*0110*/  STG.E.64 desc[UR8][R2.64], R4 ;  /* 0x0000000402007986 */ /* 0x004fe8000c101b08 */
[----:B------:R-:W-:Y:S01]  /*0120*/  STG.E.64 desc[UR8][R2.64+0x800], R4 ;  /* 0x0008000402007986 */ /* 0x000fe2000c101b08 */
[----:B------:R-:W-:Y:S05]  /*0130*/  EXIT ;  /* 0x000000000000794d */ /* 0x000fea0003800000 */
.L_x_2:
        /* <DEDUP_REMOVED lines=13> */
[----:B------:R-:W0:Y:S04]  /*0210*/  @P0 LDC.64 R4, c[0x0][0x390] ;  /* 0x0000e400ff040b82 */ /* 0x000e280000000a00 */
[----:B0-----:R0:W-:Y:S06]  /*0220*/  @P0 STG.E.64 desc[UR8][R2.64], R4 ;  /* 0x0000000402000986 */ /* 0x0011ec000c101b08 */
[----:B------:R-:W-:Y:S05]  /*0230*/  @!P1 EXIT ;  /* 0x000000000000994d */ /* 0x000fea0003800000 */
[----:B0-----:R-:W0:Y:S02]  /*0240*/  LDC.64 R4, c[0x0][0x390] ;  /* 0x0000e400ff047b82 */ /* 0x001e240000000a00 */
[----:B0-----:R-:W-:Y:S01]  /*0250*/  STG.E.64 desc[UR8][R2.64+0x800], R4 ;  /* 0x0008000402007986 */ /* 0x001fe2000c101b08 */
[----:B------:R-:W-:Y:S05]  /*0260*/  EXIT ;  /* 0x000000000000794d */ /* 0x000fea0003800000 */
.L_x_3:
        /* <DEDUP_REMOVED lines=9> */
.L_x_49:


//--------------------- .text._ZN3cub18CUB_300001_SM_10006detail11EmptyKernelIvEEvv --------------------------
	.section	.text._ZN3cub18CUB_300001_SM_10006detail11EmptyKernelIvEEvv,"ax",@progbits
	.align	128
        .global         _ZN3cub18CUB_300001_SM_10006detail11EmptyKernelIvEEvv
        .type           _ZN3cub18CUB_300001_SM_10006detail11EmptyKernelIvEEvv,@function
        .size           _ZN3cub18CUB_300001_SM_10006detail11EmptyKernelIvEEvv,(.L_x_50 - _ZN3cub18CUB_300001_SM_10006detail11EmptyKernelIvEEvv)
        .other          _ZN3cub18CUB_300001_SM_10006detail11EmptyKernelIvEEvv,@"STO_CUDA_ENTRY STV_DEFAULT"
_ZN3cub18CUB_300001_SM_10006detail11EmptyKernelIvEEvv:
.text._ZN3cub18CUB_300001_SM_10006detail11EmptyKernelIvEEvv:
[----:B------:R-:W-:Y:S01]  /*0000*/  LDC R1, c[0x0][0x37c] ;  /* 0x0000df00ff017b82 */ /* 0x000fe20000000800 */
[----:B------:R-:W-:Y:S05]  /*0010*/  EXIT ;  /* 0x000000000000794d */ /* 0x000fea0003800000 */
.L_x_4:
        /* <DEDUP_REMOVED lines=14> */
.L_x_50:


//--------------------- .text._Z27powertimefreq_new_hardcodedP6float2Pf --------------------------
	.section	.text._Z27powertimefreq_new_hardcodedP6float2Pf,"ax",@progbits
	.align	128
        .global         _Z27powertimefreq_new_hardcodedP6float2Pf
        .type           _Z27powertimefreq_new_hardcodedP6float2Pf,@function
        .size           _Z27powertimefreq_new_hardcodedP6float2Pf,(.L_x_51 - _Z27powertimefreq_new_hardcodedP6float2Pf)
        .other          _Z27powertimefreq_new_hardcodedP6float2Pf,@"STO_CUDA_ENTRY STV_DEFAULT"
_Z27powertimefreq_new_hardcodedP6float2Pf:
.text._Z27powertimefreq_new_hardcodedP6float2Pf:
[----:B------:R-:W-:Y:S01]  /*0000*/  LDC R1, c[0x0][0x37c] ;  /* 0x0000df00ff017b82 */ /* 0x000fe20000000800 */
[----:B------:R-:W0:Y:S02]  /*0010*/  S2R R3, SR_TID.X ;  /* 0x0000000000037919 */ /* 0x000e240000002100 */
[----:B0-----:R-:W-:-:S04]  /*0020*/  LOP3.LUT R0, R3, 0x1f, RZ, 0xc0, !PT ;  /* 0x0000001f03007812 */ /* 0x001fc800078ec0ff */
[----:B------:R-:W-:-:S13]  /*0030*/  ISETP.GT.U32.AND P0, PT, R0, 0x1a, PT ;  /* 0x0000001a0000780c */ /* 0x000fda0003f04070 */
[----:B------:R-:W-:Y:S05]  /*0040*/  @P0 EXIT ;  /* 0x000000000000094d */ /* 0x000fea0003800000 */
[----:B------:R-:W-:Y:S01]  /*0050*/  SHF.R.U32.HI R0, RZ, 0x5, R3 ;  /* 0x00000005ff007819 */ /* 0x000fe20000011603 */
[----:B------:R-:W0:Y:S06]  /*0060*/  LDCU UR4, c[0x0][0x360] ;  /* 0x00006c00ff0477ac */ /* 0x000e2c0008000800 */
.L_x_6:
[----:B------:R-:W-:Y:S05]  /*0070*/  WARPSYNC.ALL ;  /* 0x0000000000007948 */ /* 0x000fea0003800000 */
[----:B------:R-:W-:Y:S01]  /*0080*/  BAR.SYNC.DEFER_BLOCKING 0x0 ;  /* 0x0000000000007b1d */ /* 0x000fe20000010000 */
[C---:B------:R-:W-:Y:S01]  /*0090*/  ISETP.GE.U32.AND P0, PT, R0.reuse, 0x130, PT ;  /* 0x000001300000780c */ /* 0x040fe20003f06070 */
[----:B------:R-:W-:Y:S02]  /*00a0*/  IMAD.MOV.U32 R2, RZ, RZ, R3 ;  /* 0x000000ffff027224 */ /* 0x000fe400078e0003 */
[----:B------:R-:W-:-:S10]  /*00b0*/  VIADD R0, R0, 0x20 ;  /* 0x0000002000007836 */ /* 0x000fd40000000000 */
.L_x_5:
[----:B------:R-:W-:-:S13]  /*00c0*/  ISETP.GT.U32.AND P1, PT, R2, 0x2360, PT ;  /* 0x000023600200780c */ /* 0x000fda0003f24070 */
[----:B0-----:R-:W-:Y:S05]  /*00d0*/  @P1 EXIT ;  /* 0x000000000000194d */ /* 0x001fea0003800000 */
[----:B------:R-:W-:Y:S05]  /*00e0*/  WARPSYNC.ALL ;  /* 0x0000000000007948 */ /* 0x000fea0003800000 */
[----:B------:R-:W-:Y:S01]  /*00f0*/  BAR.SYNC.DEFER_BLOCKING 0x0 ;  /* 0x0000000000007b1d */ /* 0x000fe20000010000 */
[----:B------:R-:W-:-:S07]  /*0100*/  IMAD R2, R2, UR4, RZ ;  /* 0x0000000402027c24 */ /* 0x000fce000f8e02ff */
[----:B------:R-:W-:Y:S08]  /*0110*/  BAR.SYNC.DEFER_BLOCKING 0x0 ;  /* 0x0000000000007b1d */ /* 0x000ff00000010000 */
[----:B------:R-:W-:Y:S08]  /*0120*/  BAR.SYNC.DEFER_BLOCKING 0x0 ;  /* 0x0000000000007b1d */ /* 0x000ff00000010000 */
[----:B------:R-:W-:Y:S01]  /*0130*/  BAR.SYNC.DEFER_BLOCKING 0x0 ;  /* 0x0000000000007b1d */ /* 0x000fe20000010000 */
[----:B------:R-:W-:-:S13]  /*0140*/  ISETP.GE.U32.AND P1, PT, R2, 0x2370, PT ;  /* 0x000023700200780c */ /* 0x000fda0003f26070 */
[----:B------:R-:W-:Y:S05]  /*0150*/  @!P1 BRA `(.L_x_5) ;  /* 0xfffffffc00d89947 */ /* 0x000fea000383ffff */
[----:B------:R-:W-:Y:S05]  /*0160*/  @!P0 BRA `(.L_x_6) ;  /* 0xfffffffc00c08947 */ /* 0x000fea000383ffff */
[----:B------:R-:W-:Y:S05]  /*0170*/  EXIT ;  /* 0x000000000000794d */ /* 0x000fea0003800000 */
.L_x_7:
        /* <DEDUP_REMOVED lines=16> */
.L_x_51:


//--------------------- .text._Z23powertime_new_hardcodedP6float2Pf --------------------------
	.section	.text._Z23powertime_new_hardcodedP6float2Pf,"ax",@progbits
	.align	128
        .global         _Z23powertime_new_hardcodedP6float2Pf
        .type           _Z23powertime_new_hardcodedP6float2Pf,@function
        .size           _Z23powertime_new_hardcodedP6float2Pf,(.L_x_52 - _Z23powertime_new_hardcodedP6float2Pf)
        .other          _Z23powertime_new_hardcodedP6float2Pf,@"STO_CUDA_ENTRY STV_DEFAULT"
_Z23powertime_new_hardcodedP6float2Pf:
.text._Z23powertime_new_hardcodedP6float2Pf:
[----:B------:R-:W-:Y:S01]  /*0000*/  LDC R1, c[0x0][0x37c] ;  /* 0x0000df00ff017b82 */ /* 0x000fe20000000800 */
[----:B------:R-:W0:Y:S02]  /*0010*/  S2R R0, SR_TID.X ;  /* 0x0000000000007919 */ /* 0x000e240000002100 */
[----:B0-----:R-:W-:-:S04]  /*0020*/  LOP3.LUT R6, R0, 0x1f, RZ, 0xc0, !PT ;  /* 0x0000001f00067812 */ /* 0x001fc800078ec0ff */
[----:B------:R-:W-:-:S13]  /*0030*/  ISETP.GT.U32.AND P0, PT, R6, 0x1a, PT ;  /* 0x0000001a0600780c */ /* 0x000fda0003f04070 */
[----:B------:R-:W-:Y:S05]  /*0040*/  @P0 EXIT ;  /* 0x000000000000094d */ /* 0x000fea0003800000 */
[----:B------:R-:W0:Y:S01]  /*0050*/  S2R R3, SR_CTAID.X ;  /* 0x0000000000037919 */ /* 0x000e220000002500 */
[----:B------:R-:W1:Y:S01]  /*0060*/  LDC.64 R4, c[0x0][0x388] ;  /* 0x0000e200ff047b82 */ /* 0x000e620000000a00 */
[----:B------:R-:W2:Y:S01]  /*0070*/  LDCU.64 UR4, c[0x0][0x380] ;  /* 0x00007000ff0477ac */ /* 0x000ea20008000a00 */
[----:B------:R-:W-:Y:S01]  /*0080*/  SHF.R.U32.HI R0, RZ, 0x5, R0 ;  /* 0x00000005ff007819 */ /* 0x000fe20000011600 */
[----:B------:R-:W3:Y:S01]  /*0090*/  LDCU.64 UR6, c[0x0][0x358] ;  /* 0x00006b00ff0677ac */ /* 0x000ee20008000a00 */
[----:B--2---:R-:W-:-:S04]  /*00a0*/  UIADD3 UR4, UP0, UPT, UR4, 0x400, URZ ;  /* 0x0000040004047890 */ /* 0x004fc8000ff1e0ff */
[----:B------:R-:W-:Y:S01]  /*00b0*/  UIADD3.X UR5, UPT, UPT, URZ, UR5, URZ, UP0, !UPT ;  /* 0x00000005ff057290 */ /* 0x000fe200087fe4ff */
[----:B0-----:R-:W-:-:S04]  /*00c0*/  IMAD R3, R3, 0x150, R0 ;  /* 0x0000015003037824 */ /* 0x001fc800078e0200 */
[C---:B------:R-:W-:Y:S01]  /*00d0*/  IMAD R7, R3.reuse, 0x1b, R6 ;  /* 0x0000001b03077824 */ /* 0x040fe200078e0206 */
[----:B---3--:R-:W-:-:S07]  /*00e0*/  LEA R6, R3, R6, 0x8 ;  /* 0x0000000603067211 */ /* 0x008fce00078e40ff */
.L_x_8:
[----:B------:R-:W-:Y:S02]  /*00f0*/  MOV R22, UR4 ;  /* 0x0000000400167c02 */ /* 0x000fe40008000f00 */
[----:B------:R-:W-:-:S03]  /*0100*/  MOV R23, UR5 ;  /* 0x0000000500177c02 */ /* 0x000fc60008000f00 */
[----:B------:R-:W-:-:S05]  /*0110*/  IMAD.WIDE R22, R6, 0x8, R22 ;  /* 0x0000000806167825 */ /* 0x000fca00078e0216 */
[----:B0-----:R-:W2:Y:S04]  /*0120*/  LDG.E.64.CONSTANT R2, desc[UR6][R22.64+-0x400] ;  /* 0xfffc000616027981 */ /* 0x001ea8000c1e9b00 */
[----:B------:R-:W3:Y:S04]  /*0130*/  LDG.E.64.CONSTANT R18, desc[UR6][R22.64+-0x300] ;  /* 0xfffd000616127981 */ /* 0x000ee8000c1e9b00 */
[----:B------:R-:W4:Y:S04]  /*0140*/  LDG.E.64.CONSTANT R16, desc[UR6][R22.64+-0x200] ;  /* 0xfffe000616107981 */ /* 0x000f28000c1e9b00 */
[----:B------:R-:W5:Y:S04]  /*0150*/  LDG.E.64.CONSTANT R14, desc[UR6][R22.64+-0x100] ;  /* 0xffff0006160e7981 */ /* 0x000f68000c1e9b00 */
[----:B------:R-:W5:Y:S04]  /*0160*/  LDG.E.64.CONSTANT R12, desc[UR6][R22.64] ;  /* 0x00000006160c7981 */ /* 0x000f68000c1e9b00 */
[----:B------:R-:W5:Y:S04]  /*0170*/  LDG.E.64.CONSTANT R10, desc[UR6][R22.64+0x100] ;  /* 0x00010006160a7981 */ /* 0x000f68000c1e9b00 */
[----:B------:R-:W5:Y:S04]  /*0180*/  LDG.E.64.CONSTANT R8, desc[UR6][R22.64+0x200] ;  /* 0x0002000616087981 */ /* 0x000f68000c1e9b00 */
[----:B------:R-:W5:Y:S01]  /*0190*/  LDG.E.64.CONSTANT R20, desc[UR6][R22.64+0x300] ;  /* 0x0003000616147981 */ /* 0x000f62000c1e9b00 */
[----:B------:R-:W-:-:S02]  /*01a0*/  ISETP.GE.U32.AND P0, PT, R0, 0x130, PT ;  /* 0x000001300000780c */ /* 0x000fc40003f06070 */
[----:B------:R-:W-:Y:S02]  /*01b0*/  IADD3 R0, PT, PT, R0, 0x20, RZ ;  /* 0x0000002000007810 */ /* 0x000fe40007ffe0ff */
[----:B------:R-:W-:Y:S01]  /*01c0*/  IADD3 R6, PT, PT, R6, 0x2000, RZ ;  /* 0x0000200006067810 */ /* 0x000fe20007ffe0ff */
[----:B--2---:R-:W-:Y:S01]  /*01d0*/  FFMA R25, R2, R2, RZ ;  /* 0x0000000202197223 */ /* 0x004fe200000000ff */
[----:B------:R-:W-:-:S03]  /*01e0*/  FFMA R2, R3, R3, RZ ;  /* 0x0000000303027223 */ /* 0x000fc600000000ff */
[----:B---3--:R-:W-:Y:S01]  /*01f0*/  FFMA R25, R18, R18, R25 ;  /* 0x0000001212197223 */ /* 0x008fe20000000019 */
[----:B------:R-:W-:-:S03]  /*0200*/  FFMA R2, R19, R19, R2 ;  /* 0x0000001313027223 */ /* 0x000fc60000000002 */
[----:B----4-:R-:W-:Y:S01]  /*0210*/  FFMA R25, R16, R16, R25 ;  /* 0x0000001010197223 */ /* 0x010fe20000000019 */
[----:B------:R-:W-:-:S03]  /*0220*/  FFMA R2, R17, R17, R2 ;  /* 0x0000001111027223 */ /* 0x000fc60000000002 */
[----:B-----5:R-:W-:Y:S01]  /*0230*/  FFMA R25, R14, R14, R25 ;  /* 0x0000000e0e197223 */ /* 0x020fe20000000019 */
[----:B------:R-:W-:-:S03]  /*0240*/  FFMA R2, R15, R15, R2 ;  /* 0x0000000f0f027223 */ /* 0x000fc60000000002 */
[----:B------:R-:W-:Y:S01]  /*0250*/  FFMA R25, R12, R12, R25 ;  /* 0x0000000c0c197223 */ /* 0x000fe20000000019 */
[----:B------:R-:W-:-:S03]  /*0260*/  FFMA R2, R13, R13, R2 ;  /* 0x0000000d0d027223 */ /* 0x000fc60000000002 */
[----:B------:R-:W-:Y:S01]  /*0270*/  FFMA R25, R10, R10, R25 ;  /* 0x0000000a0a197223 */ /* 0x000fe20000000019 */
[----:B------:R-:W-:-:S03]  /*0280*/  FFMA R2, R11, R11, R2 ;  /* 0x0000000b0b027223 */ /* 0x000fc60000000002 */
[----:B------:R-:W-:Y:S01]  /*0290*/  FFMA R25, R8, R8, R25 ;  /* 0x0000000808197223 */ /* 0x000fe20000000019 */
[----:B------:R-:W-:-:S03]  /*02a0*/  FFMA R2, R9, R9, R2 ;  /* 0x0000000909027223 */ /* 0x000fc60000000002 */
[----:B------:R-:W-:Y:S01]  /*02b0*/  FFMA R25, R20, R20, R25 ;  /* 0x0000001414197223 */ /* 0x000fe20000000019 */
[----:B------:R-:W-:Y:S01]  /*02c0*/  FFMA R8, R21, R21, R2 ;  /* 0x0000001515087223 */ /* 0x000fe20000000002 */
[C---:B-1----:R-:W-:Y:S01]  /*02d0*/  IMAD.WIDE R2, R7.reuse, 0x4, R4 ;  /* 0x0000000407027825 */ /* 0x042fe200078e0204 */
[----:B------:R-:W-:-:S03]  /*02e0*/  IADD3 R7, PT, PT, R7, 0x360, RZ ;  /* 0x0000036007077810 */ /* 0x000fc60007ffe0ff */
[----:B------:R-:W-:-:S05]  /*02f0*/  FADD R25, R25, R8 ;  /* 0x0000000819197221 */ /* 0x000fca0000000000 */
[----:B------:R0:W-:Y:S01]  /*0300*/  STG.E desc[UR6][R2.64], R25 ;  /* 0x0000001902007986 */ /* 0x0001e2000c101906 */
[----:B------:R-:W-:Y:S05]  /*0310*/  @!P0 BRA `(.L_x_8) ;  /* 0xfffffffc00748947 */ /* 0x000fea000383ffff */
[----:B------:R-:W-:Y:S05]  /*0320*/  EXIT ;  /* 0x000000000000794d */ /* 0x000fea0003800000 */
.L_x_9:
        /* <DEDUP_REMOVED lines=13> */
.L_x_52:


//--------------------- .text._Z13powertime_newP6float2Pfjjjjj --------------------------
	.section	.text._Z13powertime_newP6float2Pfjjjjj,"ax",@progbits
	.align	128
        .global         _Z13powertime_newP6float2Pfjjjjj
        .type           _Z13powertime_newP6float2Pfjjjjj,@function
        .size           _Z13powertime_newP6float2Pfjjjjj,(.L_x_53 - _Z13powertime_newP6float2Pfjjjjj)
        .other          _Z13powertime_newP6float2Pfjjjjj,@"STO_CUDA_ENTRY STV_DEFAULT"
_Z13powertime_newP6float2Pfjjjjj:
.text._Z13powertime_newP6float2Pfjjjjj:
[----:B------:R-:W-:Y:S01]  /*0000*/  LDC R1, c[0x0][0x37c] ;  /* 0x0000df00ff017b82 */ /* 0x000fe20000000800 */
[----:B------:R-:W0:Y:S07]  /*0010*/  S2R R0, SR_TID.X ;  /* 0x0000000000007919 */ /* 0x000e2e0000002100 */
[----:B------:R-:W1:Y:S01]  /*0020*/  LDC R2, c[0x0][0x398] ;  /* 0x0000e600ff027b82 */ /* 0x000e620000000800 */
[----:B0-----:R-:W-:-:S04]  /*0030*/  LOP3.LUT R11, R0, 0x1f, RZ, 0xc0, !PT ;  /* 0x0000001f000b7812 */ /* 0x001fc800078ec0ff */
[----:B-1----:R-:W-:-:S13]  /*0040*/  ISETP.GE.U32.AND P0, PT, R11, R2, PT ;  /* 0x000000020b00720c */ /* 0x002fda0003f06070 */
[----:B------:R-:W-:Y:S05]  /*0050*/  @P0 EXIT ;  /* 0x000000000000094d */ /* 0x000fea0003800000 */
[----:B------:R-:W0:Y:S01]  /*0060*/  LDCU UR8, c[0x0][0x390] ;  /* 0x00007200ff0877ac */ /* 0x000e220008000800 */
[----:B------:R-:W-:-:S04]  /*0070*/  SHF.R.U32.HI R0, RZ, 0x5, R0 ;  /* 0x00000005ff007819 */ /* 0x000fc80000011600 */
[----:B0-----:R-:W-:-:S13]  /*0080*/  ISETP.GE.U32.AND P0, PT, R0, UR8, PT ;  /* 0x0000000800007c0c */ /* 0x001fda000bf06070 */
[----:B------:R-:W-:Y:S05]  /*0090*/  @P0 EXIT ;  /* 0x000000000000094d */ /* 0x000fea0003800000 */
[----:B------:R-:W0:Y:S01]  /*00a0*/  LDCU UR5, c[0x0][0x39c] ;  /* 0x00007380ff0577ac */ /* 0x000e220008000800 */
[----:B------:R-:W1:Y:S01]  /*00b0*/  S2UR UR4, SR_CTAID.X ;  /* 0x00000000000479c3 */ /* 0x000e620000002500 */
[----:B------:R-:W2:Y:S01]  /*00c0*/  LDCU.64 UR6, c[0x0][0x358] ;  /* 0x00006b00ff0677ac */ /* 0x000ea20008000a00 */
[----:B0-----:R-:W-:Y:S02]  /*00d0*/  UISETP.NE.AND UP0, UPT, UR5, URZ, UPT ;  /* 0x000000ff0500728c */ /* 0x001fe4000bf05270 */
[----:B-1----:R-:W-:-:S07]  /*00e0*/  UIMAD UR4, UR4, UR8, URZ ;  /* 0x00000008040472a4 */ /* 0x002fce000f8e02ff */
[----:B--2---:R-:W-:Y:S05]  /*00f0*/  BRA.U UP0, `(.L_x_10) ;  /* 0x00000005009c7547 */ /* 0x004fea000b800000 */
[----:B------:R-:W-:Y:S01]  /*0100*/  LOP3.LUT R4, RZ, R0, RZ, 0x33, !PT ;  /* 0x00000000ff047212 */ /* 0x000fe200078e33ff */
[----:B------:R-:W-:Y:S03]  /*0110*/  BSSY.RECONVERGENT B0, `(.L_x_11) ;  /* 0x0000036000007945 */ /* 0x000fe60003800200 */
[----:B------:R-:W-:-:S04]  /*0120*/  IADD3 R4, PT, PT, R4, UR8, RZ ;  /* 0x0000000804047c10 */ /* 0x000fc8000fffe0ff */
[C---:B------:R-:W-:Y:S02]  /*0130*/  ISETP.GE.U32.AND P0, PT, R4.reuse, 0xe0, PT ;  /* 0x000000e00400780c */ /* 0x040fe40003f06070 */
[----:B------:R-:W-:-:S04]  /*0140*/  LEA.HI R5, R4, 0x1, RZ, 0x1b ;  /* 0x0000000104057811 */ /* 0x000fc800078fd8ff */
[----:B------:R-:W-:-:S04]  /*0150*/  LOP3.LUT R6, R5, 0x7, RZ, 0xc0, !PT ;  /* 0x0000000705067812 */ /* 0x000fc800078ec0ff */
[----:B------:R-:W-:-:S03]  /*0160*/  ISETP.NE.AND P1, PT, R6, RZ, PT ;  /* 0x000000ff0600720c */ /* 0x000fc60003f25270 */
[----:B------:R-:W-:Y:S10]  /*0170*/  @!P0 BRA `(.L_x_12) ;  /* 0x0000000000bc8947 */ /* 0x000ff40003800000 */
[----:B------:R-:W0:Y:S01]  /*0180*/  LDC.64 R12, c[0x0][0x388] ;  /* 0x0000e200ff0c7b82 */ /* 0x000e220000000a00 */
[----:B------:R-:W-:Y:S02]  /*0190*/  IADD3 R3, PT, PT, R0, UR4, RZ ;  /* 0x0000000400037c10 */ /* 0x000fe4000fffe0ff */
[----:B------:R-:W-:Y:S02]  /*01a0*/  LOP3.LUT R28, R5, 0xffffff8, RZ, 0xc0, !PT ;  /* 0x0ffffff8051c7812 */ /* 0x000fe400078ec0ff */
[C---:B------:R-:W-:Y:S02]  /*01b0*/  IADD3 R7, PT, PT, R3.reuse, 0x20, RZ ;  /* 0x0000002003077810 */ /* 0x040fe40007ffe0ff */
[C---:B------:R-:W-:Y:S02]  /*01c0*/  IADD3 R9, PT, PT, R3.reuse, 0x40, RZ ;  /* 0x0000004003097810 */ /* 0x040fe40007ffe0ff */
[----:B------:R-:W-:Y:S01]  /*01d0*/  IADD3 R23, PT, PT, R3, 0x60, RZ ;  /* 0x0000006003177810 */ /* 0x000fe20007ffe0ff */
[-CC-:B------:R-:W-:Y:S01]  /*01e0*/  IMAD R7, R7, R2.reuse, R11.reuse ;  /* 0x0000000207077224 */ /* 0x180fe200078e020b */
[----:B------:R-:W-:Y:S01]  /*01f0*/  IADD3 R29, PT, PT, R3, 0x80, RZ ;  /* 0x00000080031d7810 */ /* 0x000fe20007ffe0ff */
[-CC-:B------:R-:W-:Y:S01]  /*0200*/  IMAD R9, R9, R2.reuse, R11.reuse ;  /* 0x0000000209097224 */ /* 0x180fe200078e020b */
[----:B------:R-:W-:Y:S01]  /*0210*/  IADD3 R8, PT, PT, R3, 0xa0, RZ ;  /* 0x000000a003087810 */ /* 0x000fe20007ffe0ff */
[-CC-:B------:R-:W-:Y:S01]  /*0220*/  IMAD R23, R23, R2.reuse, R11.reuse ;  /* 0x0000000217177224 */ /* 0x180fe200078e020b */
[----:B------:R-:W-:Y:S01]  /*0230*/  IADD3 R10, PT, PT, R3, 0xc0, RZ ;  /* 0x000000c0030a7810 */ /* 0x000fe20007ffe0ff */
[-CC-:B------:R-:W-:Y:S01]  /*0240*/  IMAD R29, R29, R2.reuse, R11.reuse ;  /* 0x000000021d1d7224 */ /* 0x180fe200078e020b */
[C---:B------:R-:W-:Y:S01]  /*0250*/  IADD3 R22, PT, PT, R3.reuse, 0xe0, RZ ;  /* 0x000000e003167810 */ /* 0x040fe20007ffe0ff */
[-CC-:B------:R-:W-:Y:S01]  /*0260*/  IMAD R3, R3, R2.reuse, R11.reuse ;  /* 0x0000000203037224 */ /* 0x180fe200078e020b */
[----:B------:R-:W-:Y:S01]  /*0270*/  IADD3 R28, PT, PT, -R28, RZ, RZ ;  /* 0x000000ff1c1c7210 */ /* 0x000fe20007ffe1ff */
[----:B------:R-:W-:-:S02]  /*0280*/  IMAD R8, R8, R2, R11 ;  /* 0x0000000208087224 */ /* 0x000fc400078e020b */
[-CC-:B------:R-:W-:Y:S02]  /*0290*/  IMAD R10, R10, R2.reuse, R11.reuse ;  /* 0x000000020a0a7224 */ /* 0x180fe400078e020b */
[----:B------:R-:W-:-:S07]  /*02a0*/  IMAD R22, R22, R2, R11 ;  /* 0x0000000216167224 */ /* 0x000fce00078e020b */
.L_x_13:
[--C-:B0-2---:R-:W-:Y:S01]  /*02b0*/  IMAD.WIDE R16, R3, 0x4, R12.reuse ;  /* 0x0000000403107825 */ /* 0x105fe200078e020c */
[----:B------:R-:W-:Y:S02]  /*02c0*/  IADD3 R28, PT, PT, R28, 0x8, RZ ;  /* 0x000000081c1c7810 */ /* 0x000fe40007ffe0ff */
[----:B------:R-:W-:Y:S01]  /*02d0*/  IADD3 R0, PT, PT, R0, 0x100, RZ ;  /* 0x0000010000007810 */ /* 0x000fe20007ffe0ff */
[--C-:B------:R-:W-:Y:S01]  /*02e0*/  IMAD.WIDE R14, R7, 0x4, R12.reuse ;  /* 0x00000004070e7825 */ /* 0x100fe200078e020c */
[----:B------:R0:W-:Y:S01]  /*02f0*/  STG.E desc[UR6][R16.64], RZ ;  /* 0x000000ff10007986 */ /* 0x0001e2000c101906 */
[----:B------:R-:W-:Y:S02]  /*0300*/  ISETP.NE.AND P0, PT, R28, RZ, PT ;  /* 0x000000ff1c00720c */ /* 0x000fe40003f05270 */
[----:B------:R-:W-:Y:S01]  /*0310*/  IMAD.WIDE R26, R9, 0x4, R12 ;  /* 0x00000004091a7825 */ /* 0x000fe200078e020c */
[----:B------:R1:W-:Y:S01]  /*0320*/  STG.E desc[UR6][R14.64], RZ ;  /* 0x000000ff0e007986 */ /* 0x0003e2000c101906 */
[----:B------:R-:W-:-:S02]  /*0330*/  LEA R3, R2, R3, 0x8 ;  /* 0x0000000302037211 */ /* 0x000fc400078e40ff */
[--C-:B------:R-:W-:Y:S01]  /*0340*/  IMAD.WIDE R24, R23, 0x4, R12.reuse ;  /* 0x0000000417187825 */ /* 0x100fe200078e020c */
[----:B------:R2:W-:Y:S01]  /*0350*/  STG.E desc[UR6][R26.64], RZ ;  /* 0x000000ff1a007986 */ /* 0x0005e2000c101906 */
[----:B------:R-:W-:Y:S02]  /*0360*/  LEA R7, R2, R7, 0x8 ;  /* 0x0000000702077211 */ /* 0x000fe400078e40ff */
[--C-:B0-----:R-:W-:Y:S01]  /*0370*/  IMAD.WIDE R16, R8, 0x4, R12.reuse ;  /* 0x0000000408107825 */ /* 0x101fe200078e020c */
[----:B------:R2:W-:Y:S01]  /*0380*/  STG.E desc[UR6][R24.64], RZ ;  /* 0x000000ff18007986 */ /* 0x0005e2000c101906 */
[C---:B------:R-:W-:Y:S02]  /*0390*/  LEA R9, R2.reuse, R9, 0x8 ;  /* 0x0000000902097211 */ /* 0x040fe400078e40ff */
[--C-:B-1----:R-:W-:Y:S01]  /*03a0*/  IMAD.WIDE R14, R29, 0x4, R12.reuse ;  /* 0x000000041d0e7825 */ /* 0x102fe200078e020c */
[C---:B------:R-:W-:Y:S02]  /*03b0*/  LEA R23, R2.reuse, R23, 0x8 ;  /* 0x0000001702177211 */ /* 0x040fe400078e40ff */
[----:B------:R-:W-:Y:S01]  /*03c0*/  LEA R29, R2, R29, 0x8 ;  /* 0x0000001d021d7211 */ /* 0x000fe200078e40ff */
[----:B------:R-:W-:Y:S01]  /*03d0*/  IMAD.WIDE R18, R10, 0x4, R12 ;  /* 0x000000040a127825 */ /* 0x000fe200078e020c */
[----:B------:R2:W-:Y:S01]  /*03e0*/  STG.E desc[UR6][R14.64], RZ ;  /* 0x000000ff0e007986 */ /* 0x0005e2000c101906 */
[----:B------:R-:W-:-:S02]  /*03f0*/  LEA R8, R2, R8, 0x8 ;  /* 0x0000000802087211 */ /* 0x000fc400078e40ff */
[----:B------:R-:W-:Y:S01]  /*0400*/  IMAD.WIDE R20, R22, 0x4, R12 ;  /* 0x0000000416147825 */ /* 0x000fe200078e020c */
[----:B------:R2:W-:Y:S01]  /*0410*/  STG.E desc[UR6][R16.64], RZ ;  /* 0x000000ff10007986 */ /* 0x0005e2000c101906 */
[C---:B------:R-:W-:Y:S02]  /*0420*/  LEA R10, R2.reuse, R10, 0x8 ;  /* 0x0000000a020a7211 */ /* 0x040fe400078e40ff */
[----:B------:R-:W-:Y:S01]  /*0430*/  LEA R22, R2, R22, 0x8 ;  /* 0x0000001602167211 */ /* 0x000fe200078e40ff */
[----:B------:R2:W-:Y:S04]  /*0440*/  STG.E desc[UR6][R18.64], RZ ;  /* 0x000000ff12007986 */ /* 0x0005e8000c101906 */
[----:B------:R2:W-:Y:S01]  /*0450*/  STG.E desc[UR6][R20.64], RZ ;  /* 0x000000ff14007986 */ /* 0x0005e2000c101906 */
[----:B------:R-:W-:Y:S05]  /*0460*/  @P0 BRA `(.L_x_13) ;  /* 0xfffffffc00900947 */ /* 0x000fea000383ffff */
.L_x_12:
[----:B------:R-:W-:Y:S05]  /*0470*/  BSYNC.RECONVERGENT B0 ;  /* 0x0000000000007941 */ /* 0x000fea0003800200 */
.L_x_11:
[----:B------:R-:W-:Y:S05]  /*0480*/  @!P1 EXIT ;  /* 0x000000000000994d */ /* 0x000fea0003800000 */
[----:B------:R-:W-:Y:S01]  /*0490*/  ISETP.GE.U32.AND P0, PT, R6, 0x4, PT ;  /* 0x000000040600780c */ /* 0x000fe20003f06070 */
[----:B------:R-:W-:Y:S01]  /*04a0*/  BSSY.RECONVERGENT B0, `(.L_x_14) ;  /* 0x0000015000007945 */ /* 0x000fe20003800200 */
[----:B------:R-:W-:-:S11]  /*04b0*/  LOP3.LUT P1, R5, R5, 0x3, RZ, 0xc0, !PT ;  /* 0x0000000305057812 */ /* 0x000fd6000782c0ff */
[----:B------:R-:W-:Y:S05]  /*04c0*/  @!P0 BRA `(.L_x_15) ;  /* 0x0000000000488947 */ /* 0x000fea0003800000 */
[----:B------:R-:W0:Y:S01]  /*04d0*/  LDC.64 R6, c[0x0][0x388] ;  /* 0x0000e200ff067b82 */ /* 0x000e220000000a00 */
[C---:B------:R-:W-:Y:S02]  /*04e0*/  IADD3 R3, PT, PT, R0.reuse, UR4, RZ ;  /* 0x0000000400037c10 */ /* 0x040fe4000fffe0ff */
[----:B------:R-:W-:Y:S02]  /*04f0*/  IADD3 R0, PT, PT, R0, 0x80, RZ ;  /* 0x0000008000007810 */ /* 0x000fe40007ffe0ff */
[C---:B------:R-:W-:Y:S01]  /*0500*/  IADD3 R8, PT, PT, R3.reuse, 0x20, RZ ;  /* 0x0000002003087810 */ /* 0x040fe20007ffe0ff */
[CCC-:B------:R-:W-:Y:S01]  /*0510*/  IMAD R9, R3.reuse, R2.reuse, R11.reuse ;  /* 0x0000000203097224 */ /* 0x1c0fe200078e020b */
[C---:B------:R-:W-:Y:S02]  /*0520*/  IADD3 R10, PT, PT, R3.reuse, 0x40, RZ ;  /* 0x00000040030a7810 */ /* 0x040fe40007ffe0ff */
[----:B------:R-:W-:Y:S01]  /*0530*/  IADD3 R12, PT, PT, R3, 0x60, RZ ;  /* 0x00000060030c7810 */ /* 0x000fe20007ffe0ff */
[----:B------:R-:W-:-:S02]  /*0540*/  IMAD R13, R8, R2, R11 ;  /* 0x00000002080d7224 */ /* 0x000fc400078e020b */
[-CC-:B--2---:R-:W-:Y:S02]  /*0550*/  IMAD R15, R10, R2.reuse, R11.reuse ;  /* 0x000000020a0f7224 */ /* 0x184fe400078e020b */
[----:B------:R-:W-:Y:S02]  /*0560*/  IMAD R3, R12, R2, R11 ;  /* 0x000000020c037224 */ /* 0x000fe400078e020b */
[----:B0-----:R-:W-:-:S04]  /*0570*/  IMAD.WIDE R8, R9, 0x4, R6 ;  /* 0x0000000409087825 */ /* 0x001fc800078e0206 */
[--C-:B------:R-:W-:Y:S01]  /*0580*/  IMAD.WIDE R12, R13, 0x4, R6.reuse ;  /* 0x000000040d0c7825 */ /* 0x100fe200078e0206 */
[----:B------:R0:W-:Y:S03]  /*0590*/  STG.E desc[UR6][R8.64], RZ ;  /* 0x000000ff08007986 */ /* 0x0001e6000c101906 */
[--C-:B------:R-:W-:Y:S01]  /*05a0*/  IMAD.WIDE R14, R15, 0x4, R6.reuse ;  /* 0x000000040f0e7825 */ /* 0x100fe200078e0206 */
[----:B------:R0:W-:Y:S03]  /*05b0*/  STG.E desc[UR6][R12.64], RZ ;  /* 0x000000ff0c007986 */ /* 0x0001e6000c101906 */
[----:B------:R-:W-:Y:S01]  /*05c0*/  IMAD.WIDE R6, R3, 0x4, R6 ;  /* 0x0000000403067825 */ /* 0x000fe200078e0206 */
[----:B------:R0:W-:Y:S04]  /*05d0*/  STG.E desc[UR6][R14.64], RZ ;  /* 0x000000ff0e007986 */ /* 0x0001e8000c101906 */
[----:B------:R0:W-:Y:S02]  /*05e0*/  STG.E desc[UR6][R6.64], RZ ;  /* 0x000000ff06007986 */ /* 0x0001e4000c101906 */
.L_x_15:
[----:B------:R-:W-:Y:S05]  /*05f0*/  BSYNC.RECONVERGENT B0 ;  /* 0x0000000000007941 */ /* 0x000fea0003800200 */
.L_x_14:
[----:B------:R-:W-:Y:S05]  /*0600*/  @!P1 EXIT ;  /* 0x000000000000994d */ /* 0x000fea0003800000 */
[----:B------:R-:W-:Y:S01]  /*0610*/  ISETP.NE.AND P1, PT, R5, 0x1, PT ;  /* 0x000000010500780c */ /* 0x000fe20003f25270 */
[----:B------:R-:W-:Y:S01]  /*0620*/  BSSY.RECONVERGENT B0, `(.L_x_16) ;  /* 0x000000d000007945 */ /* 0x000fe20003800200 */
[----:B------:R-:W-:-:S11]  /*0630*/  LOP3.LUT P0, RZ, R4, 0x20, RZ, 0xc0, !PT ;  /* 0x0000002004ff7812 */ /* 0x000fd6000780c0ff */
[----:B------:R-:W-:Y:S05]  /*0640*/  @!P1 BRA `(.L_x_17) ;  /* 0x0000000000289947 */ /* 0x000fea0003800000 */
[----:B------:R-:W1:Y:S01]  /*0650*/  LDC.64 R4, c[0x0][0x388] ;  /* 0x0000e200ff047b82 */ /* 0x000e620000000a00 */
[C---:B------:R-:W-:Y:S02]  /*0660*/  IADD3 R3, PT, PT, R0.reuse, UR4, RZ ;  /* 0x0000000400037c10 */ /* 0x040fe4000fffe0ff */
[----:B------:R-:W-:Y:S02]  /*0670*/  IADD3 R0, PT, PT, R0, 0x40, RZ ;  /* 0x0000004000007810 */ /* 0x000fe40007ffe0ff */
[C---:B0-----:R-:W-:Y:S01]  /*0680*/  IADD3 R6, PT, PT, R3.reuse, 0x20, RZ ;  /* 0x0000002003067810 */ /* 0x041fe20007ffe0ff */
[----:B------:R-:W-:-:S04]  /*0690*/  IMAD R7, R3, R2, R11 ;  /* 0x0000000203077224 */ /* 0x000fc800078e020b */
[----:B------:R-:W-:Y:S02]  /*06a0*/  IMAD R3, R6, R2, R11 ;  /* 0x0000000206037224 */ /* 0x000fe400078e020b */
[----:B-1----:R-:W-:-:S04]  /*06b0*/  IMAD.WIDE R6, R7, 0x4, R4 ;  /* 0x0000000407067825 */ /* 0x002fc800078e0204 */
[----:B------:R-:W-:Y:S01]  /*06c0*/  IMAD.WIDE R4, R3, 0x4, R4 ;  /* 0x0000000403047825 */ /* 0x000fe200078e0204 */
[----:B------:R1:W-:Y:S04]  /*06d0*/  STG.E desc[UR6][R6.64], RZ ;  /* 0x000000ff06007986 */ /* 0x0003e8000c101906 */
[----:B------:R1:W-:Y:S02]  /*06e0*/  STG.E desc[UR6][R4.64], RZ ;  /* 0x000000ff04007986 */ /* 0x0003e4000c101906 */
.L_x_17:
[----:B------:R-:W-:Y:S05]  /*06f0*/  BSYNC.RECONVERGENT B0 ;  /* 0x0000000000007941 */ /* 0x000fea0003800200 */
.L_x_16:
[----:B------:R-:W-:Y:S05]  /*0700*/  @P0 EXIT ;  /* 0x000000000000094d */ /* 0x000fea0003800000 */
[----:B-1----:R-:W1:Y:S01]  /*0710*/  LDC.64 R4, c[0x0][0x388] ;  /* 0x0000e200ff047b82 */ /* 0x002e620000000a00 */
[----:B------:R-:W-:-:S05]  /*0720*/  IADD3 R0, PT, PT, R0, UR4, RZ ;  /* 0x0000000400007c10 */ /* 0x000fca000fffe0ff */
[----:B------:R-:W-:-:S04]  /*0730*/  IMAD R3, R0, R2, R11 ;  /* 0x0000000200037224 */ /* 0x000fc800078e020b */
[----:B-1----:R-:W-:-:S05]  /*0740*/  IMAD.WIDE R2, R3, 0x4, R4 ;  /* 0x0000000403027825 */ /* 0x002fca00078e0204 */
[----:B------:R-:W-:Y:S01]  /*0750*/  STG.E desc[UR6][R2.64], RZ ;  /* 0x000000ff02007986 */ /* 0x000fe2000c101906 */
[----:B------:R-:W-:Y:S05]  /*0760*/  EXIT ;  /* 0x000000000000794d */ /* 0x000fea0003800000 */
.L_x_10:
[----:B------:R-:W0:Y:S02]  /*0770*/  LDC R5, c[0x0][0x3a0] ;  /* 0x0000e800ff057b82 */ /* 0x000e240000000800 */
[----:B0-----:R-:W-:-:S13]  /*0780*/  ISETP.NE.AND P0, PT, R5, RZ, PT ;  /* 0x000000ff0500720c */ /* 0x001fda0003f05270 */
[----:B------:R-:W-:Y:S05]  /*0790*/  @P0 BRA `(.L_x_18) ;  /* 0x0000000000e80947 */ /* 0x000fea0003800000 */
[----:B------:R-:W-:Y:S01]  /*07a0*/  LOP3.LUT R3, RZ, R0, RZ, 0x33, !PT ;  /* 0x00000000ff037212 */ /* 0x000fe200078e33ff */
[----:B------:R-:W-:Y:S03]  /*07b0*/  BSSY.RECONVERGENT B0, `(.L_x_19) ;  /* 0x0000021000007945 */ /* 0x000fe60003800200 */
[----:B------:R-:W-:-:S04]  /*07c0*/  IADD3 R16, PT, PT, R3, UR8, RZ ;  /* 0x0000000803107c10 */ /* 0x000fc8000fffe0ff */
[C---:B------:R-:W-:Y:S02]  /*07d0*/  ISETP.GE.U32.AND P0, PT, R16.reuse, 0x60, PT ;  /* 0x000000601000780c */ /* 0x040fe40003f06070 */
[----:B------:R-:W-:-:S04]  /*07e0*/  LEA.HI R3, R16, 0x1, RZ, 0x1b ;  /* 0x0000000110037811 */ /* 0x000fc800078fd8ff */
[----:B------:R-:W-:-:S07]  /*07f0*/  LOP3.LUT P1, R18, R3, 0x3, RZ, 0xc0, !PT ;  /* 0x0000000303127812 */ /* 0x000fce000782c0ff */
[----:B------:R-:W-:Y:S06]  /*0800*/  @!P0 BRA `(.L_x_20) ;  /* 0x00000000006c8947 */ /* 0x000fec0003800000 */
[----:B------:R-:W0:Y:S01]  /*0810*/  LDC.64 R4, c[0x0][0x388] ;  /* 0x0000e200ff047b82 */ /* 0x000e220000000a00 */
[----:B------:R-:W-:Y:S02]  /*0820*/  IADD3 R21, PT, PT, R0, UR4, RZ ;  /* 0x0000000400157c10 */ /* 0x000fe4000fffe0ff */
[----:B------:R-:W-:Y:S02]  /*0830*/  LOP3.LUT R3, R3, 0xffffffc, RZ, 0xc0, !PT ;  /* 0x0ffffffc03037812 */ /* 0x000fe400078ec0ff */
[C---:B------:R-:W-:Y:S02]  /*0840*/  IADD3 R6, PT, PT, R21.reuse, 0x20, RZ ;  /* 0x0000002015067810 */ /* 0x040fe40007ffe0ff */
[C---:B------:R-:W-:Y:S02]  /*0850*/  IADD3 R17, PT, PT, R21.reuse, 0x40, RZ ;  /* 0x0000004015117810 */ /* 0x040fe40007ffe0ff */
[C---:B------:R-:W-:Y:S01]  /*0860*/  IADD3 R19, PT, PT, R21.reuse, 0x60, RZ ;  /* 0x0000006015137810 */ /* 0x040fe20007ffe0ff */
[-CC-:B------:R-:W-:Y:S01]  /*0870*/  IMAD R21, R21, R2.reuse, R11.reuse ;  /* 0x0000000215157224 */ /* 0x180fe200078e020b */
[----:B------:R-:W-:Y:S01]  /*0880*/  IADD3 R10, PT, PT, -R3, RZ, RZ ;  /* 0x000000ff030a7210 */ /* 0x000fe20007ffe1ff */
[----:B------:R-:W-:-:S02]  /*0890*/  IMAD R3, R6, R2, R11 ;  /* 0x0000000206037224 */ /* 0x000fc400078e020b */
[-CC-:B------:R-:W-:Y:S02]  /*08a0*/  IMAD R17, R17, R2.reuse, R11.reuse ;  /* 0x0000000211117224 */ /* 0x180fe400078e020b */
[----:B------:R-:W-:-:S07]  /*08b0*/  IMAD R19, R19, R2, R11 ;  /* 0x0000000213137224 */ /* 0x000fce00078e020b */
.L_x_21:
[--C-:B01----:R-:W-:Y:S01]  /*08c0*/  IMAD.WIDE R6, R21, 0x4, R4.reuse ;  /* 0x0000000415067825 */ /* 0x103fe200078e0204 */
        /* <DEDUP_REMOVED lines=8> */
[----:B------:R-:W-:Y:S01]  /*0950*/  IMAD.WIDE R14, R19, 0x4, R4 ;  /* 0x00000004130e7825 */ /* 0x000fe200078e0204 */
[----:B------:R1:W-:Y:S01]  /*0960*/  STG.E desc[UR6][R12.64], RZ ;  /* 0x000000ff0c007986 */ /* 0x0003e2000c101906 */
[C---:B------:R-:W-:Y:S02]  /*0970*/  LEA R3, R2.reuse, R3, 0x7 ;  /* 0x0000000302037211 */ /* 0x040fe400078e38ff */
[C---:B------:R-:W-:Y:S01]  /*0980*/  LEA R17, R2.reuse, R17, 0x7 ;  /* 0x0000001102117211 */ /* 0x040fe200078e38ff */
[----:B------:R1:W-:Y:S01]  /*0990*/  STG.E desc[UR6][R14.64], RZ ;  /* 0x000000ff0e007986 */ /* 0x0003e2000c101906 */
[----:B------:R-:W-:Y:S01]  /*09a0*/  LEA R19, R2, R19, 0x7 ;  /* 0x0000001302137211 */ /* 0x000fe200078e38ff */
[----:B------:R-:W-:Y:S06]  /*09b0*/  @P0 BRA `(.L_x_21) ;  /* 0xfffffffc00c00947 */ /* 0x000fec000383ffff */
.L_x_20:
[----:B------:R-:W-:Y:S05]  /*09c0*/  BSYNC.RECONVERGENT B0 ;  /* 0x0000000000007941 */ /* 0x000fea0003800200 */
.L_x_19:
[----:B------:R-:W-:Y:S05]  /*09d0*/  @!P1 EXIT ;  /* 0x000000000000994d */ /* 0x000fea0003800000 */
[----:B------:R-:W-:Y:S01]  /*09e0*/  ISETP.NE.AND P1, PT, R18, 0x1, PT ;  /* 0x000000011200780c */ /* 0x000fe20003f25270 */
[----:B------:R-:W-:Y:S01]  /*09f0*/  BSSY.RECONVERGENT B0, `(.L_x_22) ;  /* 0x000000d000007945 */ /* 0x000fe20003800200 */
[----:B------:R-:W-:-:S11]  /*0a00*/  LOP3.LUT P0, RZ, R16, 0x20, RZ, 0xc0, !PT ;  /* 0x0000002010ff7812 */ /* 0x000fd6000780c0ff */
[----:B------:R-:W-:Y:S05]  /*0a10*/  @!P1 BRA `(.L_x_23) ;  /* 0x0000000000289947 */ /* 0x000fea0003800000 */
[----:B------:R-:W0:Y:S01]  /*0a20*/  LDC.64 R4, c[0x0][0x388] ;  /* 0x0000e200ff047b82 */ /* 0x000e220000000a00 */
[C---:B------:R-:W-:Y:S02]  /*0a30*/  IADD3 R3, PT, PT, R0.reuse, UR4, RZ ;  /* 0x0000000400037c10 */ /* 0x040fe4000fffe0ff */
[----:B------:R-:W-:Y:S02]  /*0a40*/  IADD3 R0, PT, PT, R0, 0x40, RZ ;  /* 0x0000004000007810 */ /* 0x000fe40007ffe0ff */
[C---:B-1----:R-:W-:Y:S01]  /*0a50*/  IADD3 R6, PT, PT, R3.reuse, 0x20, RZ ;  /* 0x0000002003067810 */ /* 0x042fe20007ffe0ff */
[----:B------:R-:W-:-:S04]  /*0a60*/  IMAD R7, R3, R2, R11 ;  /* 0x0000000203077224 */ /* 0x000fc800078e020b */
[----:B------:R-:W-:Y:S02]  /*0a70*/  IMAD R3, R6, R2, R11 ;  /* 0x0000000206037224 */ /* 0x000fe400078e020b */
[----:B0-----:R-:W-:-:S04]  /*0a80*/  IMAD.WIDE R6, R7, 0x4, R4 ;  /* 0x0000000407067825 */ /* 0x001fc800078e0204 */
[----:B------:R-:W-:Y:S01]  /*0a90*/  IMAD.WIDE R4, R3, 0x4, R4 ;  /* 0x0000000403047825 */ /* 0x000fe200078e0204 */
[----:B------:R0:W-:Y:S04]  /*0aa0*/  STG.E desc[UR6][R6.64], RZ ;  /* 0x000000ff06007986 */ /* 0x0001e8000c101906 */
[----:B------:R0:W-:Y:S02]  /*0ab0*/  STG.E desc[UR6][R4.64], RZ ;  /* 0x000000ff04007986 */ /* 0x0001e4000c101906 */
.L_x_23:
[----:B------:R-:W-:Y:S05]  /*0ac0*/  BSYNC.RECONVERGENT B0 ;  /* 0x0000000000007941 */ /* 0x000fea0003800200 */
.L_x_22:
[----:B------:R-:W-:Y:S05]  /*0ad0*/  @P0 EXIT ;  /* 0x000000000000094d */ /* 0x000fea0003800000 */
[----:B0-----:R-:W0:Y:S01]  /*0ae0*/  LDC.64 R4, c[0x0][0x388] ;  /* 0x0000e200ff047b82 */ /* 0x001e220000000a00 */
[----:B------:R-:W-:-:S05]  /*0af0*/  IADD3 R0, PT, PT, R0, UR4, RZ ;  /* 0x0000000400007c10 */ /* 0x000fca000fffe0ff */
[----:B------:R-:W-:-:S04]  /*0b00*/  IMAD R3, R0, R2, R11 ;  /* 0x0000000200037224 */ /* 0x000fc800078e020b */
[----:B0-----:R-:W-:-:S05]  /*0b10*/  IMAD.WIDE R2, R3, 0x4, R4 ;  /* 0x0000000403027825 */ /* 0x001fca00078e0204 */
[----:B------:R-:W-:Y:S01]  /*0b20*/  STG.E desc[UR6][R2.64], RZ ;  /* 0x000000ff02007986 */ /* 0x000fe2000c101906 */
[----:B------:R-:W-:Y:S05]  /*0b30*/  EXIT ;  /* 0x000000000000794d */ /* 0x000fea0003800000 */
.L_x_18:
[----:B------:R-:W0:Y:S01]  /*0b40*/  LDCU UR8, c[0x0][0x394] ;  /* 0x00007280ff0877ac */ /* 0x000e220008000800 */
[C---:B------:R-:W-:Y:S02]  /*0b50*/  LOP3.LUT R2, R5.reuse, 0xfffffff8, RZ, 0xc0, !PT ;  /* 0xfffffff805027812 */ /* 0x040fe400078ec0ff */
[C---:B------:R-:W-:Y:S01]  /*0b60*/  LOP3.LUT R3, R5.reuse, 0x7, RZ, 0xc0, !PT ;  /* 0x0000000705037812 */ /* 0x040fe200078ec0ff */
[----:B------:R-:W-:Y:S01]  /*0b70*/  UIMAD UR5, UR4, UR5, URZ ;  /* 0x00000005040572a4 */ /* 0x000fe2000f8e02ff */
[C---:B------:R-:W-:Y:S02]  /*0b80*/  LOP3.LUT R4, R5.reuse, 0x3, RZ, 0xc0, !PT ;  /* 0x0000000305047812 */ /* 0x040fe400078ec0ff */
[----:B------:R-:W-:Y:S01]  /*0b90*/  IADD3 R6, PT, PT, -R2, RZ, RZ ;  /* 0x000000ff02067210 */ /* 0x000fe20007ffe1ff */
[----:B0-----:R-:W-:-:S08]  /*0ba0*/  IMAD R5, R5, UR8, RZ ;  /* 0x0000000805057c24 */ /* 0x001fd0000f8e02ff */
.L_x_29:
[----:B------:R-:W0:Y:S01]  /*0bb0*/  LDC R9, c[0x0][0x39c] ;  /* 0x0000e700ff097b82 */ /* 0x000e220000000800 */
[----:B------:R-:W-:Y:S01]  /*0bc0*/  HFMA2 R24, -RZ, RZ, 0, 0 ;  /* 0x00000000ff187431 */ /* 0x000fe200000001ff */
[----:B------:R-:W-:Y:S01]  /*0bd0*/  MOV R7, RZ ;  /* 0x000000ff00077202 */ /* 0x000fe20000000f00 */
[----:B------:R-:W-:Y:S02]  /*0be0*/  HFMA2 R21, -RZ, RZ, 0, 0 ;  /* 0x00000000ff157431 */ /* 0x000fe400000001ff */
[----:B0-----:R-:W-:-:S07]  /*0bf0*/  IMAD R8, R0, R9, UR5 ;  /* 0x0000000500087e24 */ /* 0x001fce000f8e0209 */
.L_x_28:
[----:B------:R-:W0:Y:S01]  /*0c00*/  LDC R9, c[0x0][0x3a0] ;  /* 0x0000e800ff097b82 */ /* 0x000e220000000800 */
[----:B------:R-:W1:Y:S01]  /*0c10*/  LDCU UR8, c[0x0][0x39c] ;  /* 0x00007380ff0877ac */ /* 0x000e620008000800 */
[----:B------:R-:W-:Y:S02]  /*0c20*/  IADD3 R10, PT, PT, R8, R7, RZ ;  /* 0x00000007080a7210 */ /* 0x000fe40007ffe0ff */
[----:B------:R-:W-:Y:S02]  /*0c30*/  IADD3 R7, PT, PT, R7, 0x1, RZ ;  /* 0x0000000107077810 */ /* 0x000fe40007ffe0ff */
[----:B------:R-:W-:Y:S02]  /*0c40*/  MOV R20, RZ ;  /* 0x000000ff00147202 */ /* 0x000fe40000000f00 */
[----:B-1----:R-:W-:Y:S02]  /*0c50*/  ISETP.NE.AND P0, PT, R7, UR8, PT ;  /* 0x0000000807007c0c */ /* 0x002fe4000bf05270 */
[----:B0-----:R-:W-:-:S13]  /*0c60*/  ISETP.GE.U32.AND P1, PT, R9, 0x8, PT ;  /* 0x000000080900780c */ /* 0x001fda0003f26070 */
[----:B------:R-:W-:Y:S05]  /*0c70*/  @!P1 BRA `(.L_x_24) ;  /* 0x0000000000a49947 */ /* 0x000fea0003800000 */
[----:B------:R-:W0:Y:S01]  /*0c80*/  LDC R20, c[0x0][0x394] ;  /* 0x0000e500ff147b82 */ /* 0x000e220000000800 */
[----:B------:R-:W-:Y:S01]  /*0c90*/  IMAD R23, R5, R10, R11 ;  /* 0x0000000a05177224 */ /* 0x000fe200078e020b */
[----:B------:R-:W-:-:S06]  /*0ca0*/  MOV R22, R6 ;  /* 0x0000000600167202 */ /* 0x000fcc0000000f00 */
[----:B------:R-:W1:Y:S02]  /*0cb0*/  LDC.64 R26, c[0x0][0x380] ;  /* 0x0000e000ff1a7b82 */ /* 0x000e640000000a00 */
.L_x_25:
[----:B-1----:R-:W-:-:S04]  /*0cc0*/  IMAD.WIDE R14, R23, 0x8, R26 ;  /* 0x00000008170e7825 */ /* 0x002fc800078e021a */
[C---:B0-----:R-:W-:Y:S02]  /*0cd0*/  IMAD.WIDE R16, R20.reuse, 0x8, R14 ;  /* 0x0000000814107825 */ /* 0x041fe400078e020e */
[----:B------:R-:W2:Y:S02]  /*0ce0*/  LDG.E.64.CONSTANT R14, desc[UR6][R14.64] ;  /* 0x000000060e0e7981 */ /* 0x000ea4000c1e9b00 */
[C---:B------:R-:W-:Y:S02]  /*0cf0*/  IMAD.WIDE R18, R20.reuse, 0x8, R16 ;  /* 0x0000000814127825 */ /* 0x040fe400078e0210 */
[----:B------:R-:W3:Y:S02]  /*0d00*/  LDG.E.64.CONSTANT R16, desc[UR6][R16.64] ;  /* 0x0000000610107981 */ /* 0x000ee4000c1e9b00 */
[C---:B------:R-:W-:Y:S02]  /*0d10*/  IMAD.WIDE R28, R20.reuse, 0x8, R18 ;  /* 0x00000008141c7825 */ /* 0x040fe400078e0212 */
[----:B------:R-:W4:Y:S04]  /*0d20*/  LDG.E.64.CONSTANT R18, desc[UR6][R18.64] ;  /* 0x0000000612127981 */ /* 0x000f28000c1e9b00 */
[----:B------:R0:W5:Y:S02]  /*0d30*/  LDG.E.64.CONSTANT R12, desc[UR6][R28.64] ;  /* 0x000000061c0c7981 */ /* 0x000164000c1e9b00 */
[----:B0-----:R-:W-:-:S04]  /*0d40*/  IMAD.WIDE R28, R20, 0x8, R28 ;  /* 0x00000008141c7825 */ /* 0x001fc800078e021c */
[----:B--2---:R-:W-:Y:S01]  /*0d50*/  FFMA R21, R14, R14, R21 ;  /* 0x0000000e0e157223 */ /* 0x004fe20000000015 */
[----:B------:R-:W-:Y:S01]  /*0d60*/  FFMA R24, R15, R15, R24 ;  /* 0x0000000f0f187223 */ /* 0x000fe20000000018 */
[----:B------:R-:W-:-:S04]  /*0d70*/  IMAD.WIDE R14, R20, 0x8, R28 ;  /* 0x00000008140e7825 */ /* 0x000fc800078e021c */
[----:B---3--:R-:W-:Y:S01]  /*0d80*/  FFMA R21, R16, R16, R21 ;  /* 0x0000001010157223 */ /* 0x008fe20000000015 */
[----:B------:R-:W-:Y:S02]  /*0d90*/  FFMA R24, R17, R17, R24 ;  /* 0x0000001111187223 */ /* 0x000fe40000000018 */
[----:B------:R0:W2:Y:S01]  /*0da0*/  LDG.E.64.CONSTANT R16, desc[UR6][R28.64] ;  /* 0x000000061c107981 */ /* 0x0000a2000c1e9b00 */
[----:B----4-:R-:W-:Y:S01]  /*0db0*/  FFMA R21, R18, R18, R21 ;  /* 0x0000001212157223 */ /* 0x010fe20000000015 */
[----:B------:R-:W-:-:S03]  /*0dc0*/  FFMA R24, R19, R19, R24 ;  /* 0x0000001313187223 */ /* 0x000fc60000000018 */
[----:B-----5:R-:W-:Y:S01]  /*0dd0*/  FFMA R21, R12, R12, R21 ;  /* 0x0000000c0c157223 */ /* 0x020fe20000000015 */
[C---:B0-----:R-:W-:Y:S02]  /*0de0*/  IMAD.WIDE R28, R20.reuse, 0x8, R14 ;  /* 0x00000008141c7825 */ /* 0x041fe400078e020e */
[----:B------:R-:W3:Y:S02]  /*0df0*/  LDG.E.64.CONSTANT R14, desc[UR6][R14.64] ;  /* 0x000000060e0e7981 */ /* 0x000ee4000c1e9b00 */
[----:B------:R-:W-:Y:S01]  /*0e00*/  FFMA R24, R13, R13, R24 ;  /* 0x0000000d0d187223 */ /* 0x000fe20000000018 */
[----:B------:R-:W-:Y:S01]  /*0e10*/  IMAD.WIDE R18, R20, 0x8, R28 ;  /* 0x0000000814127825 */ /* 0x000fe200078e021c */
[----:B------:R-:W4:Y:S05]  /*0e20*/  LDG.E.64.CONSTANT R12, desc[UR6][R28.64] ;  /* 0x000000061c0c7981 */ /* 0x000f2a000c1e9b00 */
[----:B------:R-:W5:Y:S01]  /*0e30*/  LDG.E.64.CONSTANT R18, desc[UR6][R18.64] ;  /* 0x0000000612127981 */ /* 0x000f62000c1e9b00 */
[----:B------:R-:W-:-:S04]  /*0e40*/  IADD3 R22, PT, PT, R22, 0x8, RZ ;  /* 0x0000000816167810 */ /* 0x000fc80007ffe0ff */
[----:B------:R-:W-:Y:S02]  /*0e50*/  ISETP.NE.AND P1, PT, R22, RZ, PT ;  /* 0x000000ff1600720c */ /* 0x000fe40003f25270 */
[----:B------:R-:W-:Y:S01]  /*0e60*/  LEA R23, R20, R23, 0x3 ;  /* 0x0000001714177211 */ /* 0x000fe200078e18ff */
[----:B--2---:R-:W-:Y:S01]  /*0e70*/  FFMA R21, R16, R16, R21 ;  /* 0x0000001010157223 */ /* 0x004fe20000000015 */
[----:B------:R-:W-:-:S03]  /*0e80*/  FFMA R24, R17, R17, R24 ;  /* 0x0000001111187223 */ /* 0x000fc60000000018 */
[----:B---3--:R-:W-:Y:S01]  /*0e90*/  FFMA R21, R14, R14, R21 ;  /* 0x0000000e0e157223 */ /* 0x008fe20000000015 */
[----:B------:R-:W-:-:S03]  /*0ea0*/  FFMA R24, R15, R15, R24 ;  /* 0x0000000f0f187223 */ /* 0x000fc60000000018 */
[----:B----4-:R-:W-:Y:S01]  /*0eb0*/  FFMA R21, R12, R12, R21 ;  /* 0x0000000c0c157223 */ /* 0x010fe20000000015 */
[----:B------:R-:W-:-:S03]  /*0ec0*/  FFMA R24, R13, R13, R24 ;  /* 0x0000000d0d187223 */ /* 0x000fc60000000018 */
[----:B-----5:R-:W-:Y:S01]  /*0ed0*/  FFMA R21, R18, R18, R21 ;  /* 0x0000001212157223 */ /* 0x020fe20000000015 */
[----:B------:R-:W-:Y:S01]  /*0ee0*/  FFMA R24, R19, R19, R24 ;  /* 0x0000001313187223 */ /* 0x000fe20000000018 */
[----:B------:R-:W-:Y:S06]  /*0ef0*/  @P1 BRA `(.L_x_25) ;  /* 0xfffffffc00701947 */ /* 0x000fec000383ffff */
[----:B------:R-:W-:-:S07]  /*0f00*/  MOV R20, R2 ;  /* 0x0000000200147202 */ /* 0x000fce0000000f00 */
.L_x_24:
[----:B------:R-:W-:-:S13]  /*0f10*/  ISETP.NE.AND P1, PT, R3, RZ, PT ;  /* 0x000000ff0300720c */ /* 0x000fda0003f25270 */
[----:B------:R-:W-:Y:S05]  /*0f20*/  @!P1 BRA `(.L_x_26) ;  /* 0x0000000000c49947 */ /* 0x000fea0003800000 */
[----:B------:R-:W-:Y:S02]  /*0f30*/  IADD3 R12, PT, PT, R3, -0x1, RZ ;  /* 0xffffffff030c7810 */ /* 0x000fe40007ffe0ff */
[----:B------:R-:W-:Y:S02]  /*0f40*/  ISETP.NE.AND P2, PT, R4, RZ, PT ;  /* 0x000000ff0400720c */ /* 0x000fe40003f45270 */
[----:B------:R-:W-:-:S13]  /*0f50*/  ISETP.GE.U32.AND P1, PT, R12, 0x3, PT ;  /* 0x000000030c00780c */ /* 0x000fda0003f26070 */
[----:B------:R-:W-:Y:S05]  /*0f60*/  @!P1 BRA `(.L_x_27) ;  /* 0x0000000000549947 */ /* 0x000fea0003800000 */
[----:B------:R-:W0:Y:S01]  /*0f70*/  LDC R19, c[0x0][0x394] ;  /* 0x0000e500ff137b82 */ /* 0x000e220000000800 */
[----:B------:R-:W-:-:S07]  /*0f80*/  IMAD R14, R10, R9, R20 ;  /* 0x000000090a0e7224 */ /* 0x000fce00078e0214 */
[----:B------:R-:W1:Y:S01]  /*0f90*/  LDC.64 R12, c[0x0][0x380] ;  /* 0x0000e000ff0c7b82 */ /* 0x000e620000000a00 */
[----:B0-----:R-:W-:-:S04]  /*0fa0*/  IMAD R15, R14, R19, R11 ;  /* 0x000000130e0f7224 */ /* 0x001fc800078e020b */
[----:B-1----:R-:W-:-:S04]  /*0fb0*/  IMAD.WIDE R12, R15, 0x8, R12 ;  /* 0x000000080f0c7825 */ /* 0x002fc800078e020c */
[C---:B------:R-:W-:Y:S02]  /*0fc0*/  IMAD.WIDE R14, R19.reuse, 0x8, R12 ;  /* 0x00000008130e7825 */ /* 0x040fe400078e020c */
[----:B------:R-:W2:Y:S02]  /*0fd0*/  LDG.E.64.CONSTANT R12, desc[UR6][R12.64] ;  /* 0x000000060c0c7981 */ /* 0x000ea4000c1e9b00 */
[C---:B------:R-:W-:Y:S02]  /*0fe0*/  IMAD.WIDE R16, R19.reuse, 0x8, R14 ;  /* 0x0000000813107825 */ /* 0x040fe400078e020e */
[----:B------:R-:W3:Y:S02]  /*0ff0*/  LDG.E.64.CONSTANT R14, desc[UR6][R14.64] ;  /* 0x000000060e0e7981 */ /* 0x000ee4000c1e9b00 */
[----:B------:R-:W-:Y:S02]  /*1000*/  IMAD.WIDE R18, R19, 0x8, R16 ;  /* 0x0000000813127825 */ /* 0x000fe400078e0210 */
[----:B------:R-:W4:Y:S04]  /*1010*/  LDG.E.64.CONSTANT R16, desc[UR6][R16.64] ;  /* 0x0000000610107981 */ /* 0x000f28000c1e9b00 */
[----:B------:R-:W5:Y:S01]  /*1020*/  LDG.E.64.CONSTANT R18, desc[UR6][R18.64] ;  /* 0x0000000612127981 */ /* 0x000f62000c1e9b00 */
[----:B------:R-:W-:Y:S01]  /*1030*/  IADD3 R20, PT, PT, R20, 0x4, RZ ;  /* 0x0000000414147810 */ /* 0x000fe20007ffe0ff */
[----:B--2---:R-:W-:Y:S01]  /*1040*/  FFMA R21, R12, R12, R21 ;  /* 0x0000000c0c157223 */ /* 0x004fe20000000015 */
[----:B------:R-:W-:-:S03]  /*1050*/  FFMA R24, R13, R13, R24 ;  /* 0x0000000d0d187223 */ /* 0x000fc60000000018 */
[----:B---3--:R-:W-:Y:S01]  /*1060*/  FFMA R21, R14, R14, R21 ;  /* 0x0000000e0e157223 */ /* 0x008fe20000000015 */
[----:B------:R-:W-:-:S03]  /*1070*/  FFMA R24, R15, R15, R24 ;  /* 0x0000000f0f187223 */ /* 0x000fc60000000018 */
[----:B----4-:R-:W-:Y:S01]  /*1080*/  FFMA R21, R16, R16, R21 ;  /* 0x0000001010157223 */ /* 0x010fe20000000015 */
[----:B------:R-:W-:-:S03]  /*1090*/  FFMA R24, R17, R17, R24 ;  /* 0x0000001111187223 */ /* 0x000fc60000000018 */
[----:B-----5:R-:W-:Y:S01]  /*10a0*/  FFMA R21, R18, R18, R21 ;  /* 0x0000001212157223 */ /* 0x020fe20000000015 */
[----:B------:R-:W-:-:S07]  /*10b0*/  FFMA R24, R19, R19, R24 ;  /* 0x0000001313187223 */ /* 0x000fce0000000018 */
.L_x_27:
[----:B------:R-:W-:Y:S05]  /*10c0*/  @!P2 BRA `(.L_x_26) ;  /* 0x00000000005ca947 */ /* 0x000fea0003800000 */
[----:B------:R-:W-:Y:S02]  /*10d0*/  ISETP.NE.AND P1, PT, R4, 0x1, PT ;  /* 0x000000010400780c */ /* 0x000fe40003f25270 */
[----:B------:R-:W-:-:S11]  /*10e0*/  LOP3.LUT P2, RZ, R9, 0x1, RZ, 0xc0, !PT ;  /* 0x0000000109ff7812 */ /* 0x000fd6000784c0ff */
[----:B------:R-:W0:Y:S01]  /*10f0*/  @P1 LDC R17, c[0x0][0x394] ;  /* 0x0000e500ff111b82 */ /* 0x000e220000000800 */
[----:B------:R-:W-:Y:S01]  /*1100*/  @P1 IMAD R16, R10, R9, R20 ;  /* 0x000000090a101224 */ /* 0x000fe200078e0214 */
[----:B------:R-:W-:-:S05]  /*1110*/  @P1 IADD3 R20, PT, PT, R20, 0x2, RZ ;  /* 0x0000000214141810 */ /* 0x000fca0007ffe0ff */
[----:B------:R-:W-:Y:S01]  /*1120*/  @P2 IMAD R10, R10, R9, R20 ;  /* 0x000000090a0a2224 */ /* 0x000fe200078e0214 */
[----:B------:R-:W1:Y:S08]  /*1130*/  @P1 LDC.64 R14, c[0x0][0x380] ;  /* 0x0000e000ff0e1b82 */ /* 0x000e700000000a00 */
[----:B------:R-:W2:Y:S08]  /*1140*/  @P2 LDC R18, c[0x0][0x394] ;  /* 0x0000e500ff122b82 */ /* 0x000eb00000000800 */
[----:B------:R-:W3:Y:S01]  /*1150*/  @P2 LDC.64 R12, c[0x0][0x380] ;  /* 0x0000e000ff0c2b82 */ /* 0x000ee20000000a00 */
[----:B0-----:R-:W-:-:S04]  /*1160*/  @P1 IMAD R19, R16, R17, R11 ;  /* 0x0000001110131224 */ /* 0x001fc800078e020b */
[----:B-1----:R-:W-:-:S04]  /*1170*/  @P1 IMAD.WIDE R14, R19, 0x8, R14 ;  /* 0x00000008130e1825 */ /* 0x002fc800078e020e */
[----:B------:R-:W-:Y:S02]  /*1180*/  @P1 IMAD.WIDE R16, R17, 0x8, R14 ;  /* 0x0000000811101825 */ /* 0x000fe400078e020e */
[----:B------:R-:W4:Y:S02]  /*1190*/  @P1 LDG.E.64.CONSTANT R14, desc[UR6][R14.64] ;  /* 0x000000060e0e1981 */ /* 0x000f24000c1e9b00 */
[----:B--2---:R-:W-:Y:S02]  /*11a0*/  @P2 IMAD R9, R10, R18, R11 ;  /* 0x000000120a092224 */ /* 0x004fe400078e020b */
[----:B------:R-:W2:Y:S02]  /*11b0*/  @P1 LDG.E.64.CONSTANT R16, desc[UR6][R16.64] ;  /* 0x0000000610101981 */ /* 0x000ea4000c1e9b00 */
[----:B---3--:R-:W-:-:S06]  /*11c0*/  @P2 IMAD.WIDE R12, R9, 0x8, R12 ;  /* 0x00000008090c2825 */ /* 0x008fcc00078e020c */
[----:B------:R-:W3:Y:S01]  /*11d0*/  @P2 LDG.E.64.CONSTANT R12, desc[UR6][R12.64] ;  /* 0x000000060c0c2981 */ /* 0x000ee2000c1e9b00 */
[----:B----4-:R-:W-:Y:S01]  /*11e0*/  @P1 FFMA R9, R14, R14, R21 ;  /* 0x0000000e0e091223 */ /* 0x010fe20000000015 */
[----:B------:R-:W-:-:S03]  /*11f0*/  @P1 FFMA R10, R15, R15, R24 ;  /* 0x0000000f0f0a1223 */ /* 0x000fc60000000018 */
[----:B--2---:R-:W-:Y:S01]  /*1200*/  @P1 FFMA R21, R16, R16, R9 ;  /* 0x0000001010151223 */ /* 0x004fe20000000009 */
[----:B------:R-:W-:-:S03]  /*1210*/  @P1 FFMA R24, R17, R17, R10 ;  /* 0x0000001111181223 */ /* 0x000fc6000000000a */
[----:B---3--:R-:W-:Y:S01]  /*1220*/  @P2 FFMA R21, R12, R12, R21 ;  /* 0x0000000c0c152223 */ /* 0x008fe20000000015 */
[----:B------:R-:W-:-:S07]  /*1230*/  @P2 FFMA R24, R13, R13, R24 ;  /* 0x0000000d0d182223 */ /* 0x000fce0000000018 */
.L_x_26:
[----:B------:R-:W-:Y:S05]  /*1240*/  @P0 BRA `(.L_x_28) ;  /* 0xfffffff8006c0947 */ /* 0x000fea000383ffff */
[----:B------:R-:W0:Y:S01]  /*1250*/  LDCU UR8, c[0x0][0x398] ;  /* 0x00007300ff0877ac */ /* 0x000e220008000800 */
[----:B------:R-:W1:Y:S01]  /*1260*/  LDC.64 R8, c[0x0][0x388] ;  /* 0x0000e200ff087b82 */ /* 0x000e620000000a00 */
[----:B------:R-:W-:Y:S01]  /*1270*/  IADD3 R10, PT, PT, R0, UR4, RZ ;  /* 0x00000004000a7c10 */ /* 0x000fe2000fffe0ff */
[----:B------:R-:W-:Y:S01]  /*1280*/  FADD R21, R24, R21 ;  /* 0x0000001518157221 */ /* 0x000fe20000000000 */
[----:B------:R-:W-:-:S03]  /*1290*/  IADD3 R0, PT, PT, R0, 0x20, RZ ;  /* 0x0000002000007810 */ /* 0x000fc60007ffe0ff */
[----:B0-----:R-:W-:Y:S01]  /*12a0*/  IMAD R7, R10, UR8, R11 ;  /* 0x000000080a077c24 */ /* 0x001fe2000f8e020b */
[----:B------:R-:W0:Y:S03]  /*12b0*/  LDCU UR8, c[0x0][0x390] ;  /* 0x00007200ff0877ac */ /* 0x000e260008000800 */
[----:B-1----:R-:W-:-:S05]  /*12c0*/  IMAD.WIDE R8, R7, 0x4, R8 ;  /* 0x0000000407087825 */ /* 0x002fca00078e0208 */
[----:B------:R1:W-:Y:S01]  /*12d0*/  STG.E desc[UR6][R8.64], R21 ;  /* 0x0000001508007986 */ /* 0x0003e2000c101906 */
[----:B0-----:R-:W-:-:S13]  /*12e0*/  ISETP.GE.U32.AND P0, PT, R0, UR8, PT ;  /* 0x0000000800007c0c */ /* 0x001fda000bf06070 */
[----:B-1----:R-:W-:Y:S05]  /*12f0*/  @!P0 BRA `(.L_x_29) ;  /* 0xfffffff8002c8947 */ /* 0x002fea000383ffff */
[----:B------:R-:W-:Y:S05]  /*1300*/  EXIT ;  /* 0x000000000000794d */ /* 0x000fea0003800000 */
.L_x_30:
        /* <DEDUP_REMOVED lines=15> */
.L_x_53:


//--------------------- .text._Z18powertime_originalP6float2Pfjjj --------------------------
	.section	.text._Z18powertime_originalP6float2Pfjjj,"ax",@progbits
	.align	128
        .global         _Z18powertime_originalP6float2Pfjjj
        .type           _Z18powertime_originalP6float2Pfjjj,@function
        .size           _Z18powertime_originalP6float2Pfjjj,(.L_x_47 - _Z18powertime_originalP6float2Pfjjj)
        .other          _Z18powertime_originalP6float2Pfjjj,@"STO_CUDA_ENTRY STV_DEFAULT"
_Z18powertime_originalP6float2Pfjjj:
.text._Z18powertime_originalP6float2Pfjjj:
[----:B------:R-:W-:Y:S01]  /*0000*/  LDC R1, c[0x0][0x37c] ;  /* 0x0000df00ff017b82 */ /* 0x000fe20000000800 */
[----:B------:R-:W0:Y:S02]  /*0010*/  LDCU UR4, c[0x0][0x394] ;  /* 0x00007280ff0477ac */ /* 0x000e240008000800 */
[----:B0-----:R-:W-:-:S04]  /*0020*/  I2FP.F32.U32 R0, UR4 ;  /* 0x0000000400007c45 */ /* 0x001fc80008201000 */
[----:B------:R-:W-:-:S04]  /*0030*/  IADD3 R2, PT, PT, R0, 0x1800000, RZ ;  /* 0x0180000000027810 */ /* 0x000fc80007ffe0ff */
[----:B------:R-:W-:-:S04]  /*0040*/  LOP3.LUT R2, R2, 0x7f800000, RZ, 0xc0, !PT ;  /* 0x7f80000002027812 */ /* 0x000fc800078ec0ff */
[----:B------:R-:W-:-:S13]  /*0050*/  ISETP.GT.U32.AND P0, PT, R2, 0x1ffffff, PT ;  /* 0x01ffffff0200780c */ /* 0x000fda0003f04070 */
[----:B------:R-:W-:Y:S05]  /*0060*/  @P0 BRA `(.L_x_31) ;  /* 0x00000000000c0947 */ /* 0x000fea0003800000 */
[----:B------:R-:W-:-:S07]  /*0070*/  MOV R2, 0x90 ;  /* 0x0000009000027802 */ /* 0x000fce0000000f00 */
[----:B------:R-:W-:Y:S05]  /*0080*/  CALL.REL.NOINC `($__internal_0_$__cuda_sm20_rcp_rn_f32_slowpath) ;  /* 0x0000000c00987944 */ /* 0x000fea0003c00000 */
[----:B------:R-:W-:Y:S05]  /*0090*/  BRA `(.L_x_32) ;  /* 0x0000000000107947 */ /* 0x000fea0003800000 */
.L_x_31:
[----:B------:R-:W0:Y:S02]  /*00a0*/  MUFU.RCP R3, R0 ;  /* 0x0000000000037308 */ /* 0x000e240000001000 */
[----:B0-----:R-:W-:-:S04]  /*00b0*/  FFMA R2, R0, R3, -1 ;  /* 0xbf80000000027423 */ /* 0x001fc80000000003 */
[----:B------:R-:W-:-:S04]  /*00c0*/  FADD.FTZ R2, -R2, -RZ ;  /* 0x800000ff02027221 */ /* 0x000fc80000010100 */
[----:B------:R-:W-:-:S07]  /*00d0*/  FFMA R0, R3, R2, R3 ;  /* 0x0000000203007223 */ /* 0x000fce0000000003 */
.L_x_32:
[----:B------:R-:W0:Y:S02]  /*00e0*/  LDCU UR4, c[0x0][0x398] ;  /* 0x00007300ff0477ac */ /* 0x000e240008000800 */
[----:B0-----:R-:W-:-:S13]  /*00f0*/  ISETP.NE.AND P0, PT, RZ, UR4, PT ;  /* 0x00000004ff007c0c */ /* 0x001fda000bf05270 */
[----:B------:R-:W-:Y:S05]  /*0100*/  @!P0 EXIT ;  /* 0x000000000000894d */ /* 0x000fea0003800000 */
[----:B------:R-:W0:Y:S01]  /*0110*/  LDC.64 R6, c[0x4][RZ] ;  /* 0x01000000ff067b82 */ /* 0x000e220000000a00 */
[----:B------:R-:W0:Y:S01]  /*0120*/  LDCU.64 UR8, c[0x0][0x358] ;  /* 0x00006b00ff0877ac */ /* 0x000e220008000a00 */
[----:B------:R-:W1:Y:S01]  /*0130*/  S2R R3, SR_TID.X ;  /* 0x0000000000037919 */ /* 0x000e620000002100 */
[----:B------:R-:W2:Y:S01]  /*0140*/  LDCU UR5, c[0x0][0x394] ;  /* 0x00007280ff0577ac */ /* 0x000ea20008000800 */
[----:B0-----:R0:W5:Y:S04]  /*0150*/  LDG.E.CONSTANT R2, desc[UR8][R6.64] ;  /* 0x0000000806027981 */ /* 0x001168000c1e9900 */
[----:B------:R-:W3:Y:S01]  /*0160*/  S2UR UR4, SR_CTAID.X ;  /* 0x00000000000479c3 */ /* 0x000ee20000002500 */
[----:B--2---:R-:W-:Y:S01]  /*0170*/  UISETP.NE.AND UP0, UPT, UR5, URZ, UPT ;  /* 0x000000ff0500728c */ /* 0x004fe2000bf05270 */
[----:B---3--:R-:W-:-:S05]  /*0180*/  MOV R4, UR4 ;  /* 0x0000000400047c02 */ /* 0x008fca0008000f00 */
[----:B-1----:R-:W-:-:S03]  /*0190*/  IMAD R5, R4, 0xbd, R3 ;  /* 0x000000bd04057824 */ /* 0x002fc600078e0203 */
[----:B0-----:R-:W-:Y:S05]  /*01a0*/  BRA.U UP0, `(.L_x_33) ;  /* 0x0000000500407547 */ /* 0x001fea000b800000 */
[----:B-----5:R-:W0:Y:S01]  /*01b0*/  LDC.64 R2, c[0x0][0x388] ;  /* 0x0000e200ff027b82 */ /* 0x020e220000000a00 */
[----:B------:R-:W-:Y:S01]  /*01c0*/  HFMA2 R0, -RZ, RZ, 0, 0 ;  /* 0x00000000ff007431 */ /* 0x000fe200000001ff */
[----:B------:R-:W1:Y:S01]  /*01d0*/  LDCU UR5, c[0x0][0x398] ;  /* 0x00007300ff0577ac */ /* 0x000e620008000800 */
[----:B------:R-:W2:Y:S05]  /*01e0*/  LDCU UR4, c[0x0][0x390] ;  /* 0x00007200ff0477ac */ /* 0x000eaa0008000800 */
.L_x_34:
[C---:B-1----:R-:W-:Y:S01]  /*01f0*/  IMAD R7, R0.reuse, 0x2370, R5 ;  /* 0x0000237000077824 */ /* 0x042fe200078e0205 */
[----:B------:R-:W-:-:S04]  /*0200*/  IADD3 R0, PT, PT, R0, 0x1, RZ ;  /* 0x0000000100007810 */ /* 0x000fc80007ffe0ff */
[C---:B--2---:R-:W-:Y:S01]  /*0210*/  IADD3 R13, PT, PT, R7.reuse, UR4, RZ ;  /* 0x00000004070d7c10 */ /* 0x044fe2000fffe0ff */
[--C-:B0-----:R-:W-:Y:S01]  /*0220*/  IMAD.WIDE R6, R7, 0x4, R2.reuse ;  /* 0x0000000407067825 */ /* 0x101fe200078e0202 */
[----:B-1----:R-:W-:Y:S02]  /*0230*/  ISETP.NE.AND P0, PT, R0, UR5, PT ;  /* 0x0000000500007c0c */ /* 0x002fe4000bf05270 */
[C---:B------:R-:W-:Y:S01]  /*0240*/  IADD3 R11, PT, PT, R13.reuse, UR4, RZ ;  /* 0x000000040d0b7c10 */ /* 0x040fe2000fffe0ff */
[C-C-:B------:R-:W-:Y:S01]  /*0250*/  IMAD.WIDE.U32 R14, R13.reuse, 0x4, R2.reuse ;  /* 0x000000040d0e7825 */ /* 0x140fe200078e0002 */
[----:B------:R-:W-:Y:S01]  /*0260*/  IADD3 R21, PT, PT, R13, 0x1b, RZ ;  /* 0x0000001b0d157810 */ /* 0x000fe20007ffe0ff */
[----:B------:R-:W-:Y:S01]  /*0270*/  STG.E desc[UR8][R6.64], RZ ;  /* 0x000000ff06007986 */ /* 0x000fe2000c101908 */
[C---:B------:R-:W-:Y:S01]  /*0280*/  IADD3 R9, PT, PT, R11.reuse, UR4, RZ ;  /* 0x000000040b097c10 */ /* 0x040fe2000fffe0ff */
[C-C-:B------:R-:W-:Y:S01]  /*0290*/  IMAD.WIDE.U32 R16, R11.reuse, 0x4, R2.reuse ;  /* 0x000000040b107825 */ /* 0x140fe200078e0002 */
[----:B------:R-:W-:Y:S01]  /*02a0*/  IADD3 R23, PT, PT, R11, 0x1b, RZ ;  /* 0x0000001b0b177810 */ /* 0x000fe20007ffe0ff */
[----:B------:R0:W-:Y:S01]  /*02b0*/  STG.E desc[UR8][R14.64], RZ ;  /* 0x000000ff0e007986 */ /* 0x0001e2000c101908 */
[----:B------:R-:W-:Y:S01]  /*02c0*/  IADD3 R27, PT, PT, R13, 0x36, RZ ;  /* 0x000000360d1b7810 */ /* 0x000fe20007ffe0ff */
[C-C-:B------:R-:W-:Y:S01]  /*02d0*/  IMAD.WIDE.U32 R18, R9.reuse, 0x4, R2.reuse ;  /* 0x0000000409127825 */ /* 0x140fe200078e0002 */
[----:B------:R-:W-:Y:S01]  /*02e0*/  IADD3 R25, PT, PT, R9, 0x1b, RZ ;  /* 0x0000001b09197810 */ /* 0x000fe20007ffe0ff */
[----:B------:R1:W-:Y:S01]  /*02f0*/  STG.E desc[UR8][R16.64], RZ ;  /* 0x000000ff10007986 */ /* 0x0003e2000c101908 */
[----:B------:R-:W-:Y:S01]  /*0300*/  IADD3 R29, PT, PT, R11, 0x36, RZ ;  /* 0x000000360b1d7810 */ /* 0x000fe20007ffe0ff */
[--C-:B------:R-:W-:Y:S01]  /*0310*/  IMAD.WIDE.U32 R20, R21, 0x4, R2.reuse ;  /* 0x0000000415147825 */ /* 0x100fe200078e0002 */
[----:B------:R-:W-:Y:S01]  /*0320*/  IADD3 R4, PT, PT, R9, 0x36, RZ ;  /* 0x0000003609047810 */ /* 0x000fe20007ffe0ff */
[----:B------:R-:W-:Y:S02]  /*0330*/  STG.E desc[UR8][R18.64], RZ ;  /* 0x000000ff12007986 */ /* 0x000fe4000c101908 */
[----:B------:R-:W-:-:S02]  /*0340*/  IMAD.WIDE.U32 R22, R23, 0x4, R2 ;  /* 0x0000000417167825 */ /* 0x000fc400078e0002 */
[----:B------:R-:W-:Y:S02]  /*0350*/  STG.E desc[UR8][R6.64+0x6c], RZ ;  /* 0x00006cff06007986 */ /* 0x000fe4000c101908 */
[--C-:B0-----:R-:W-:Y:S01]  /*0360*/  IMAD.WIDE.U32 R14, R27, 0x4, R2.reuse ;  /* 0x000000041b0e7825 */ /* 0x101fe200078e0002 */
[----:B------:R-:W-:Y:S01]  /*0370*/  IADD3 R27, PT, PT, R11, 0x51, RZ ;  /* 0x000000510b1b7810 */ /* 0x000fe20007ffe0ff */
[----:B------:R0:W-:Y:S02]  /*0380*/  STG.E desc[UR8][R20.64], RZ ;  /* 0x000000ff14007986 */ /* 0x0001e4000c101908 */
[--C-:B------:R-:W-:Y:S02]  /*0390*/  IMAD.WIDE.U32 R24, R25, 0x4, R2.reuse ;  /* 0x0000000419187825 */ /* 0x100fe400078e0002 */
[----:B------:R2:W-:Y:S02]  /*03a0*/  STG.E desc[UR8][R22.64], RZ ;  /* 0x000000ff16007986 */ /* 0x0005e4000c101908 */
[--C-:B-1----:R-:W-:Y:S01]  /*03b0*/  IMAD.WIDE.U32 R16, R29, 0x4, R2.reuse ;  /* 0x000000041d107825 */ /* 0x102fe200078e0002 */
[----:B------:R-:W-:Y:S01]  /*03c0*/  IADD3 R29, PT, PT, R9, 0x51, RZ ;  /* 0x00000051091d7810 */ /* 0x000fe20007ffe0ff */
[----:B------:R1:W-:Y:S01]  /*03d0*/  STG.E desc[UR8][R24.64], RZ ;  /* 0x000000ff18007986 */ /* 0x0003e2000c101908 */
[----:B0-----:R-:W-:Y:S01]  /*03e0*/  IADD3 R21, PT, PT, R13, 0x51, RZ ;  /* 0x000000510d157810 */ /* 0x001fe20007ffe0ff */
[----:B------:R-:W-:-:S02]  /*03f0*/  IMAD.WIDE.U32 R18, R4, 0x4, R2 ;  /* 0x0000000404127825 */ /* 0x000fc400078e0002 */
[----:B------:R-:W-:Y:S01]  /*0400*/  STG.E desc[UR8][R6.64+0xd8], RZ ;  /* 0x0000d8ff06007986 */ /* 0x000fe2000c101908 */
[----:B------:R-:W-:Y:S01]  /*0410*/  IADD3 R4, PT, PT, R13, 0x6c, RZ ;  /* 0x0000006c0d047810 */ /* 0x000fe20007ffe0ff */
[--C-:B--2---:R-:W-:Y:S01]  /*0420*/  IMAD.WIDE.U32 R22, R27, 0x4, R2.reuse ;  /* 0x000000041b167825 */ /* 0x104fe200078e0002 */
[----:B------:R-:W-:Y:S01]  /*0430*/  IADD3 R27, PT, PT, R11, 0x6c, RZ ;  /* 0x0000006c0b1b7810 */ /* 0x000fe20007ffe0ff */
[----:B------:R0:W-:Y:S02]  /*0440*/  STG.E desc[UR8][R14.64], RZ ;  /* 0x000000ff0e007986 */ /* 0x0001e4000c101908 */
[--C-:B------:R-:W-:Y:S02]  /*0450*/  IMAD.WIDE.U32 R20, R21, 0x4, R2.reuse ;  /* 0x0000000415147825 */ /* 0x100fe400078e0002 */
[----:B------:R2:W-:Y:S02]  /*0460*/  STG.E desc[UR8][R16.64], RZ ;  /* 0x000000ff10007986 */ /* 0x0005e4000c101908 */
[--C-:B-1----:R-:W-:Y:S01]  /*0470*/  IMAD.WIDE.U32 R24, R29, 0x4, R2.reuse ;  /* 0x000000041d187825 */ /* 0x102fe200078e0002 */
[C---:B------:R-:W-:Y:S01]  /*0480*/  IADD3 R29, PT, PT, R11.reuse, 0x87, RZ ;  /* 0x000000870b1d7810 */ /* 0x040fe20007ffe0ff */
[----:B------:R1:W-:Y:S01]  /*0490*/  STG.E desc[UR8][R18.64], RZ ;  /* 0x000000ff12007986 */ /* 0x0003e2000c101908 */
[----:B------:R-:W-:Y:S01]  /*04a0*/  IADD3 R11, PT, PT, R11, 0xa2, RZ ;  /* 0x000000a20b0b7810 */ /* 0x000fe20007ffe0ff */
[--C-:B0-----:R-:W-:Y:S01]  /*04b0*/  IMAD.WIDE.U32 R14, R4, 0x4, R2.reuse ;  /* 0x00000004040e7825 */ /* 0x101fe200078e0002 */
[----:B------:R-:W-:Y:S01]  /*04c0*/  IADD3 R4, PT, PT, R9, 0x87, RZ ;  /* 0x0000008709047810 */ /* 0x000fe20007ffe0ff */
[----:B------:R-:W-:Y:S02]  /*04d0*/  STG.E desc[UR8][R6.64+0x144], RZ ;  /* 0x000144ff06007986 */ /* 0x000fe4000c101908 */
[--C-:B--2---:R-:W-:Y:S01]  /*04e0*/  IMAD.WIDE.U32 R16, R27, 0x4, R2.reuse ;  /* 0x000000041b107825 */ /* 0x104fe200078e0002 */
[C---:B------:R-:W-:Y:S01]  /*04f0*/  IADD3 R27, PT, PT, R13.reuse, 0x87, RZ ;  /* 0x000000870d1b7810 */ /* 0x040fe20007ffe0ff */
[----:B------:R0:W-:Y:S01]  /*0500*/  STG.E desc[UR8][R20.64], RZ ;  /* 0x000000ff14007986 */ /* 0x0001e2000c101908 */
[----:B------:R-:W-:Y:S01]  /*0510*/  IADD3 R13, PT, PT, R13, 0xa2, RZ ;  /* 0x000000a20d0d7810 */ /* 0x000fe20007ffe0ff */
[--C-:B------:R-:W-:Y:S01]  /*0520*/  IMAD.WIDE.U32 R10, R11, 0x4, R2.reuse ;  /* 0x000000040b0a7825 */ /* 0x100fe200078e0002 */
[----:B-1----:R-:W-:Y:S01]  /*0530*/  IADD3 R19, PT, PT, R9, 0x6c, RZ ;  /* 0x0000006c09137810 */ /* 0x002fe20007ffe0ff */
[----:B------:R1:W-:Y:S04]  /*0540*/  STG.E desc[UR8][R22.64], RZ ;  /* 0x000000ff16007986 */ /* 0x0003e8000c101908 */
[----:B------:R2:W-:Y:S01]  /*0550*/  STG.E desc[UR8][R24.64], RZ ;  /* 0x000000ff18007986 */ /* 0x0005e2000c101908 */
[----:B------:R-:W-:-:S03]  /*0560*/  IMAD.WIDE.U32 R18, R19, 0x4, R2 ;  /* 0x0000000413127825 */ /* 0x000fc600078e0002 */
[----:B------:R-:W-:Y:S01]  /*0570*/  STG.E desc[UR8][R6.64+0x1b0], RZ ;  /* 0x0001b0ff06007986 */ /* 0x000fe2000c101908 */
[----:B0-----:R-:W-:-:S03]  /*0580*/  IMAD.WIDE.U32 R20, R27, 0x4, R2 ;  /* 0x000000041b147825 */ /* 0x001fc600078e0002 */
[----:B------:R0:W-:Y:S01]  /*0590*/  STG.E desc[UR8][R14.64], RZ ;  /* 0x000000ff0e007986 */ /* 0x0001e2000c101908 */
[----:B-1----:R-:W-:-:S03]  /*05a0*/  IMAD.WIDE.U32 R22, R29, 0x4, R2 ;  /* 0x000000041d167825 */ /* 0x002fc600078e0002 */
[----:B------:R1:W-:Y:S01]  /*05b0*/  STG.E desc[UR8][R16.64], RZ ;  /* 0x000000ff10007986 */ /* 0x0003e2000c101908 */
[----:B--2---:R-:W-:-:S03]  /*05c0*/  IMAD.WIDE.U32 R24, R4, 0x4, R2 ;  /* 0x0000000404187825 */ /* 0x004fc600078e0002 */
[----:B------:R1:W-:Y:S01]  /*05d0*/  STG.E desc[UR8][R18.64], RZ ;  /* 0x000000ff12007986 */ /* 0x0003e2000c101908 */
[----:B0-----:R-:W-:Y:S01]  /*05e0*/  IADD3 R15, PT, PT, R9, 0xa2, RZ ;  /* 0x000000a2090f7810 */ /* 0x001fe20007ffe0ff */
[--C-:B------:R-:W-:Y:S02]  /*05f0*/  IMAD.WIDE.U32 R8, R13, 0x4, R2.reuse ;  /* 0x000000040d087825 */ /* 0x100fe400078e0002 */
[----:B------:R1:W-:Y:S02]  /*0600*/  STG.E desc[UR8][R6.64+0x21c], RZ ;  /* 0x00021cff06007986 */ /* 0x0003e4000c101908 */
[----:B------:R-:W-:Y:S02]  /*0610*/  IMAD.WIDE.U32 R12, R15, 0x4, R2 ;  /* 0x000000040f0c7825 */ /* 0x000fe400078e0002 */
[----:B------:R1:W-:Y:S04]  /*0620*/  STG.E desc[UR8][R20.64], RZ ;  /* 0x000000ff14007986 */ /* 0x0003e8000c101908 */
[----:B------:R1:W-:Y:S04]  /*0630*/  STG.E desc[UR8][R22.64], RZ ;  /* 0x000000ff16007986 */ /* 0x0003e8000c101908 */
[----:B------:R1:W-:Y:S04]  /*0640*/  STG.E desc[UR8][R24.64], RZ ;  /* 0x000000ff18007986 */ /* 0x0003e8000c101908 */
[----:B------:R1:W-:Y:S04]  /*0650*/  STG.E desc[UR8][R6.64+0x288], RZ ;  /* 0x000288ff06007986 */ /* 0x0003e8000c101908 */
[----:B------:R1:W-:Y:S04]  /*0660*/  STG.E desc[UR8][R8.64], RZ ;  /* 0x000000ff08007986 */ /* 0x0003e8000c101908 */
[----:B------:R1:W-:Y:S04]  /*0670*/  STG.E desc[UR8][R10.64], RZ ;  /* 0x000000ff0a007986 */ /* 0x0003e8000c101908 */
[----:B------:R1:W-:Y:S01]  /*0680*/  STG.E desc[UR8][R12.64], RZ ;  /* 0x000000ff0c007986 */ /* 0x0003e2000c101908 */
[----:B------:R-:W-:Y:S05]  /*0690*/  @!P0 EXIT ;  /* 0x000000000000894d */ /* 0x000fea0003800000 */
[----:B------:R-:W-:Y:S05]  /*06a0*/  BRA `(.L_x_34) ;  /* 0xfffffff800d07947 */ /* 0x000fea000383ffff */
.L_x_33:
[----:B------:R-:W-:Y:S01]  /*06b0*/  ULOP3.LUT UR5, UR5, 0xfffffffe, URZ, 0xc0, !UPT ;  /* 0xfffffffe05057892 */ /* 0x000fe2000f8ec0ff */
[----:B------:R-:W-:Y:S01]  /*06c0*/  MOV R6, RZ ;  /* 0x000000ff00067202 */ /* 0x000fe20000000f00 */
[----:B-----5:R-:W-:Y:S02]  /*06d0*/  FADD R7, R2, R2 ;  /* 0x0000000202077221 */ /* 0x020fe40000000000 */
[----:B------:R-:W-:-:S12]  /*06e0*/  UIADD3 UR6, UPT, UPT, -UR5, URZ, URZ ;  /* 0x000000ff05067290 */ /* 0x000fd8000fffe1ff */
.L_x_39:
[----:B------:R-:W-:Y:S02]  /*06f0*/  HFMA2 R9, -RZ, RZ, 0, 0 ;  /* 0x00000000ff097431 */ /* 0x000fe400000001ff */
[----:B012---:R-:W-:-:S07]  /*0700*/  IMAD R8, R6, 0x15000, RZ ;  /* 0x0001500006087824 */ /* 0x007fce00078e02ff */
.L_x_38:
[----:B0-----:R-:W0:Y:S01]  /*0710*/  LDCU.64 UR10, c[0x0][0x390] ;  /* 0x00007200ff0a77ac */ /* 0x001e220008000a00 */
[----:B-12---:R-:W1:Y:S01]  /*0720*/  LDC.64 R16, c[0x0][0x388] ;  /* 0x0000e200ff107b82 */ /* 0x006e620000000a00 */
[----:B------:R-:W-:Y:S01]  /*0730*/  IMAD R10, R6, 0x2370, R5 ;  /* 0x00002370060a7824 */ /* 0x000fe200078e0205 */
[----:B------:R-:W-:-:S03]  /*0740*/  UMOV UR4, URZ ;  /* 0x000000ff00047c82 */ /* 0x000fc60008000000 */
[----:B------:R-:W-:-:S05]  /*0750*/  IMAD R11, R9, 0x1b, R10 ;  /* 0x0000001b090b7824 */ /* 0x000fca00078e020a */
[----:B0-----:R-:W-:Y:S01]  /*0760*/  IADD3 R13, PT, PT, R11, UR10, RZ ;  /* 0x0000000a0b0d7c10 */ /* 0x001fe2000fffe0ff */
[----:B------:R-:W-:-:S03]  /*0770*/  UISETP.NE.AND UP0, UPT, UR11, 0x1, UPT ;  /* 0x000000010b00788c */ /* 0x000fc6000bf05270 */
[----:B------:R-:W-:Y:S01]  /*0780*/  IADD3 R15, PT, PT, R13, UR10, RZ ;  /* 0x0000000a0d0f7c10 */ /* 0x000fe2000fffe0ff */
[----:B-1----:R-:W-:-:S03]  /*0790*/  IMAD.WIDE R10, R11, 0x4, R16 ;  /* 0x000000040b0a7825 */ /* 0x002fc600078e0210 */
[----:B------:R-:W-:Y:S01]  /*07a0*/  IADD3 R19, PT, PT, R15, UR10, RZ ;  /* 0x0000000a0f137c10 */ /* 0x000fe2000fffe0ff */
[--C-:B------:R-:W-:Y:S01]  /*07b0*/  IMAD.WIDE.U32 R12, R13, 0x4, R16.reuse ;  /* 0x000000040d0c7825 */ /* 0x100fe200078e0010 */
[----:B------:R0:W-:Y:S03]  /*07c0*/  STG.E desc[UR8][R10.64], RZ ;  /* 0x000000ff0a007986 */ /* 0x0001e6000c101908 */
[--C-:B------:R-:W-:Y:S01]  /*07d0*/  IMAD.WIDE.U32 R14, R15, 0x4, R16.reuse ;  /* 0x000000040f0e7825 */ /* 0x100fe200078e0010 */
[----:B------:R0:W-:Y:S03]  /*07e0*/  STG.E desc[UR8][R12.64], RZ ;  /* 0x000000ff0c007986 */ /* 0x0001e6000c101908 */
[----:B------:R-:W-:Y:S01]  /*07f0*/  IMAD.WIDE.U32 R16, R19, 0x4, R16 ;  /* 0x0000000413107825 */ /* 0x000fe200078e0010 */
[----:B------:R0:W-:Y:S04]  /*0800*/  STG.E desc[UR8][R14.64], RZ ;  /* 0x000000ff0e007986 */ /* 0x0001e8000c101908 */
[----:B------:R0:W-:Y:S01]  /*0810*/  STG.E desc[UR8][R16.64], RZ ;  /* 0x000000ff10007986 */ /* 0x0001e2000c101908 */
[----:B------:R-:W-:Y:S05]  /*0820*/  BRA.U !UP0, `(.L_x_35) ;  /* 0x0000000508087547 */ /* 0x000fea000b800000 */
[----:B------:R-:W1:Y:S01]  /*0830*/  S2R R4, SR_CTAID.X ;  /* 0x0000000000047919 */ /* 0x000e620000002500 */
[----:B------:R-:W-:Y:S01]  /*0840*/  UMOV UR4, UR6 ;  /* 0x0000000600047c82 */ /* 0x000fe20008000000 */
[----:B-1----:R-:W-:-:S05]  /*0850*/  IMAD R19, R4, 0x700, R3 ;  /* 0x0000070004137824 */ /* 0x002fca00078e0203 */
[----:B------:R-:W-:-:S04]  /*0860*/  IADD3 R24, PT, PT, R8, R19, RZ ;  /* 0x0000001308187210 */ /* 0x000fc80007ffe0ff */
[----:B------:R-:W-:-:S07]  /*0870*/  LEA R24, R9, R24, 0x8 ;  /* 0x0000001809187211 */ /* 0x000fce00078e40ff */
.L_x_36:
[----:B--2---:R-:W1:Y:S01]  /*0880*/  LDC.64 R22, c[0x0][0x380] ;  /* 0x0000e000ff167b82 */ /* 0x004e620000000a00 */
[----:B------:R-:W2:Y:S01]  /*0890*/  LDG.E R25, desc[UR8][R10.64] ;  /* 0x000000080a197981 */ /* 0x000ea2000c1e1900 */
[----:B-1----:R-:W-:-:S05]  /*08a0*/  IMAD.WIDE R22, R24, 0x8, R22 ;  /* 0x0000000818167825 */ /* 0x002fca00078e0216 */
[----:B------:R-:W3:Y:S04]  /*08b0*/  LDG.E.64.CONSTANT R18, desc[UR8][R22.64+0x400] ;  /* 0x0004000816127981 */ /* 0x000ee8000c1e9b00 */
[----:B------:R-:W4:Y:S01]  /*08c0*/  LDG.E.64.CONSTANT R20, desc[UR8][R22.64] ;  /* 0x0000000816147981 */ /* 0x000f22000c1e9b00 */
[----:B---3--:R-:W-:-:S04]  /*08d0*/  FMUL R27, R19, R19 ;  /* 0x00000013131b7220 */ /* 0x008fc80000400000 */
[----:B------:R-:W-:Y:S01]  /*08e0*/  FFMA R29, R18, R18, R27 ;  /* 0x00000012121d7223 */ /* 0x000fe2000000001b */
[----:B----4-:R-:W-:-:S03]  /*08f0*/  FMUL R27, R21, R21 ;  /* 0x00000015151b7220 */ /* 0x010fc60000400000 */
[----:B------:R-:W-:Y:S01]  /*0900*/  FMUL R29, R2, R29 ;  /* 0x0000001d021d7220 */ /* 0x000fe20000400000 */
[----:B------:R-:W-:-:S04]  /*0910*/  FFMA R27, R20, R20, R27 ;  /* 0x00000014141b7223 */ /* 0x000fc8000000001b */
[CCC-:B------:R-:W-:Y:S01]  /*0920*/  FFMA R26, R2.reuse, R27.reuse, R29.reuse ;  /* 0x0000001b021a7223 */ /* 0x1c0fe2000000001d */
[----:B------:R-:W-:Y:S01]  /*0930*/  FFMA R27, R2, R27, -R29 ;  /* 0x0000001b021b7223 */ /* 0x000fe2000000081d */
[C---:B------:R-:W-:Y:S02]  /*0940*/  FMUL R29, R21.reuse, R19 ;  /* 0x00000013151d7220 */ /* 0x040fe40000400000 */
[----:B--2---:R-:W-:Y:S01]  /*0950*/  FFMA R25, R26, R0, R25 ;  /* 0x000000001a197223 */ /* 0x004fe20000000019 */
[-C--:B------:R-:W-:Y:S01]  /*0960*/  FMUL R21, R21, R18.reuse ;  /* 0x0000001215157220 */ /* 0x080fe20000400000 */
[----:B------:R-:W-:-:S03]  /*0970*/  FFMA R26, R20, R18, R29 ;  /* 0x00000012141a7223 */ /* 0x000fc6000000001d */
[----:B------:R1:W-:Y:S04]  /*0980*/  STG.E desc[UR8][R10.64], R25 ;  /* 0x000000190a007986 */ /* 0x0003e8000c101908 */
[----:B------:R-:W2:Y:S02]  /*0990*/  LDG.E R18, desc[UR8][R12.64] ;  /* 0x000000080c127981 */ /* 0x000ea4000c1e1900 */
[----:B--2---:R-:W-:-:S05]  /*09a0*/  FFMA R27, R27, R0, R18 ;  /* 0x000000001b1b7223 */ /* 0x004fca0000000012 */
[----:B------:R2:W-:Y:S04]  /*09b0*/  STG.E desc[UR8][R12.64], R27 ;  /* 0x0000001b0c007986 */ /* 0x0005e8000c101908 */
[----:B------:R-:W3:Y:S01]  /*09c0*/  LDG.E R18, desc[UR8][R14.64] ;  /* 0x000000080e127981 */ /* 0x000ee2000c1e1900 */
[----:B------:R-:W-:Y:S01]  /*09d0*/  FMUL R29, R26, R7 ;  /* 0x000000071a1d7220 */ /* 0x000fe20000400000 */
[----:B------:R-:W-:Y:S02]  /*09e0*/  FFMA R26, R20, R19, -R21 ;  /* 0x00000013141a7223 */ /* 0x000fe40000000815 */
[----:B------:R-:W2:Y:S01]  /*09f0*/  LDG.E.64.CONSTANT R20, desc[UR8][R22.64+0x100] ;  /* 0x0001000816147981 */ /* 0x000ea2000c1e9b00 */
[----:B---3--:R-:W-:-:S03]  /*0a00*/  FFMA R29, R29, R0, R18 ;  /* 0x000000001d1d7223 */ /* 0x008fc60000000012 */
[----:B------:R-:W3:Y:S04]  /*0a10*/  LDG.E.64.CONSTANT R18, desc[UR8][R22.64+0x500] ;  /* 0x0005000816127981 */ /* 0x000ee8000c1e9b00 */
[----:B------:R4:W-:Y:S04]  /*0a20*/  STG.E desc[UR8][R14.64], R29 ;  /* 0x0000001d0e007986 */ /* 0x0009e8000c101908 */
[----:B-1----:R-:W5:Y:S01]  /*0a30*/  LDG.E R25, desc[UR8][R16.64] ;  /* 0x0000000810197981 */ /* 0x002f62000c1e1900 */
[----:B------:R-:W-:Y:S01]  /*0a40*/  FMUL R26, R26, R7 ;  /* 0x000000071a1a7220 */ /* 0x000fe20000400000 */
[----:B--2---:R-:W-:-:S03]  /*0a50*/  FMUL R27, R21, R21 ;  /* 0x00000015151b7220 */ /* 0x004fc60000400000 */
[----:B-----5:R-:W-:-:S05]  /*0a60*/  FFMA R25, R26, R0, R25 ;  /* 0x000000001a197223 */ /* 0x020fca0000000019 */
[----:B------:R1:W-:Y:S04]  /*0a70*/  STG.E desc[UR8][R16.64], R25 ;  /* 0x0000001910007986 */ /* 0x0003e8000c101908 */
[----:B------:R-:W2:Y:S01]  /*0a80*/  LDG.E R28, desc[UR8][R10.64] ;  /* 0x000000080a1c7981 */ /* 0x000ea2000c1e1900 */
[----:B---3--:R-:W-:-:S04]  /*0a90*/  FMUL R26, R19, R19 ;  /* 0x00000013131a7220 */ /* 0x008fc80000400000 */
[----:B----4-:R-:W-:Y:S01]  /*0aa0*/  FFMA R29, R18, R18, R26 ;  /* 0x00000012121d7223 */ /* 0x010fe2000000001a */
[----:B------:R-:W-:-:S03]  /*0ab0*/  FFMA R27, R20, R20, R27 ;  /* 0x00000014141b7223 */ /* 0x000fc6000000001b */
[----:B------:R-:W-:-:S04]  /*0ac0*/  FMUL R29, R2, R29 ;  /* 0x0000001d021d7220 */ /* 0x000fc80000400000 */
[----:B------:R-:W-:-:S04]  /*0ad0*/  FFMA R26, R2, R27, R29 ;  /* 0x0000001b021a7223 */ /* 0x000fc8000000001d */
[----:B--2---:R-:W-:-:S05]  /*0ae0*/  FFMA R23, R26, R0, R28 ;  /* 0x000000001a177223 */ /* 0x004fca000000001c */
[----:B------:R2:W-:Y:S04]  /*0af0*/  STG.E desc[UR8][R10.64], R23 ;  /* 0x000000170a007986 */ /* 0x0005e8000c101908 */
[----:B------:R-:W3:Y:S01]  /*0b00*/  LDG.E R22, desc[UR8][R12.64] ;  /* 0x000000080c167981 */ /* 0x000ee2000c1e1900 */
[----:B------:R-:W-:Y:S01]  /*0b10*/  FFMA R27, R2, R27, -R29 ;  /* 0x0000001b021b7223 */ /* 0x000fe2000000081d */
[----:B-1----:R-:W-:-:S03]  /*0b20*/  FMUL R25, R21, R19 ;  /* 0x0000001315197220 */ /* 0x002fc60000400000 */
[----:B---3--:R-:W-:-:S05]  /*0b30*/  FFMA R27, R27, R0, R22 ;  /* 0x000000001b1b7223 */ /* 0x008fca0000000016 */
[----:B------:R2:W-:Y:S04]  /*0b40*/  STG.E desc[UR8][R12.64], R27 ;  /* 0x0000001b0c007986 */ /* 0x0005e8000c101908 */
[----:B------:R-:W3:Y:S01]  /*0b50*/  LDG.E R26, desc[UR8][R14.64] ;  /* 0x000000080e1a7981 */ /* 0x000ee2000c1e1900 */
[----:B------:R-:W-:-:S04]  /*0b60*/  FFMA R22, R20, R18, R25 ;  /* 0x0000001214167223 */ /* 0x000fc80000000019 */
[----:B------:R-:W-:Y:S01]  /*0b70*/  FMUL R25, R22, R7 ;  /* 0x0000000716197220 */ /* 0x000fe20000400000 */
[----:B------:R-:W-:-:S03]  /*0b80*/  FMUL R21, R21, R18 ;  /* 0x0000001215157220 */ /* 0x000fc60000400000 */
[----:B---3--:R-:W-:-:S05]  /*0b90*/  FFMA R25, R25, R0, R26 ;  /* 0x0000000019197223 */ /* 0x008fca000000001a */
[----:B------:R2:W-:Y:S04]  /*0ba0*/  STG.E desc[UR8][R14.64], R25 ;  /* 0x000000190e007986 */ /* 0x0005e8000c101908 */
[----:B------:R-:W3:Y:S01]  /*0bb0*/  LDG.E R22, desc[UR8][R16.64] ;  /* 0x0000000810167981 */ /* 0x000ee2000c1e1900 */
[----:B------:R-:W-:-:S04]  /*0bc0*/  FFMA R20, R20, R19, -R21 ;  /* 0x0000001314147223 */ /* 0x000fc80000000815 */
[----:B------:R-:W-:Y:S01]  /*0bd0*/  FMUL R19, R20, R7 ;  /* 0x0000000714137220 */ /* 0x000fe20000400000 */
[----:B------:R-:W-:-:S04]  /*0be0*/  UIADD3 UR4, UPT, UPT, UR4, 0x2, URZ ;  /* 0x0000000204047890 */ /* 0x000fc8000fffe0ff */
[----:B------:R-:W-:Y:S01]  /*0bf0*/  UISETP.NE.AND UP0, UPT, UR4, URZ, UPT ;  /* 0x000000ff0400728c */ /* 0x000fe2000bf05270 */
[----:B------:R-:W-:Y:S01]  /*0c00*/  IADD3 R24, PT, PT, R24, 0x40, RZ ;  /* 0x0000004018187810 */ /* 0x000fe20007ffe0ff */
[----:B---3--:R-:W-:-:S05]  /*0c10*/  FFMA R19, R19, R0, R22 ;  /* 0x0000000013137223 */ /* 0x008fca0000000016 */
[----:B------:R2:W-:Y:S02]  /*0c20*/  STG.E desc[UR8][R16.64], R19 ;  /* 0x0000001310007986 */ /* 0x0005e4000c101908 */
[----:B------:R-:W-:Y:S05]  /*0c30*/  BRA.U UP0, `(.L_x_36) ;  /* 0xfffffffd00107547 */ /* 0x000fea000b83ffff */
[----:B------:R-:W-:-:S12]  /*0c40*/  USHF.L.U32 UR4, UR5, 0x5, URZ ;  /* 0x0000000505047899 */ /* 0x000fd800080006ff */
.L_x_35:
[----:B------:R-:W-:-:S09]  /*0c50*/  ULOP3.LUT UP0, URZ, UR11, 0x1, URZ, 0xc0, !UPT ;  /* 0x000000010bff7892 */ /* 0x000fd2000f80c0ff */
[----:B------:R-:W-:Y:S05]  /*0c60*/  BRA.U !UP0, `(.L_x_37) ;  /* 0x0000000108807547 */ /* 0x000fea000b800000 */
[----:B--2---:R-:W1:Y:S01]  /*0c70*/  LDC.64 R22, c[0x0][0x380] ;  /* 0x0000e000ff167b82 */ /* 0x004e620000000a00 */
[----:B------:R-:W-:Y:S01]  /*0c80*/  IMAD R19, R4, 0x7, R9 ;  /* 0x0000000704137824 */ /* 0x000fe200078e0209 */
[----:B------:R-:W2:Y:S04]  /*0c90*/  LDG.E R24, desc[UR8][R10.64] ;  /* 0x000000080a187981 */ /* 0x000ea8000c1e1900 */
[----:B------:R-:W-:-:S04]  /*0ca0*/  LEA R18, R19, R8, 0x8 ;  /* 0x0000000813127211 */ /* 0x000fc800078e40ff */
[----:B------:R-:W-:-:S05]  /*0cb0*/  IADD3 R19, PT, PT, R18, UR4, R3 ;  /* 0x0000000412137c10 */ /* 0x000fca000fffe003 */
[----:B-1----:R-:W-:-:S05]  /*0cc0*/  IMAD.WIDE R22, R19, 0x8, R22 ;  /* 0x0000000813167825 */ /* 0x002fca00078e0216 */
[----:B------:R-:W3:Y:S04]  /*0cd0*/  LDG.E.64.CONSTANT R18, desc[UR8][R22.64+0x400] ;  /* 0x0004000816127981 */ /* 0x000ee8000c1e9b00 */
[----:B------:R-:W4:Y:S01]  /*0ce0*/  LDG.E.64.CONSTANT R20, desc[UR8][R22.64] ;  /* 0x0000000816147981 */ /* 0x000f22000c1e9b00 */
[----:B---3--:R-:W-:Y:S01]  /*0cf0*/  FMUL R27, R19, R19 ;  /* 0x00000013131b7220 */ /* 0x008fe20000400000 */
[----:B----4-:R-:W-:-:S03]  /*0d00*/  FMUL R25, R21, R21 ;  /* 0x0000001515197220 */ /* 0x010fc60000400000 */
[----:B------:R-:W-:Y:S01]  /*0d10*/  FFMA R27, R18, R18, R27 ;  /* 0x00000012121b7223 */ /* 0x000fe2000000001b */
[----:B------:R-:W-:-:S03]  /*0d20*/  FFMA R25, R20, R20, R25 ;  /* 0x0000001414197223 */ /* 0x000fc60000000019 */
[----:B------:R-:W-:-:S04]  /*0d30*/  FMUL R27, R2, R27 ;  /* 0x0000001b021b7220 */ /* 0x000fc80000400000 */
[----:B------:R-:W-:-:S04]  /*0d40*/  FFMA R29, R2, R25, R27 ;  /* 0x00000019021d7223 */ /* 0x000fc8000000001b */
[----:B--2---:R-:W-:-:S05]  /*0d50*/  FFMA R29, R29, R0, R24 ;  /* 0x000000001d1d7223 */ /* 0x004fca0000000018 */
[----:B------:R0:W-:Y:S04]  /*0d60*/  STG.E desc[UR8][R10.64], R29 ;  /* 0x0000001d0a007986 */ /* 0x0001e8000c101908 */
[----:B------:R-:W2:Y:S01]  /*0d70*/  LDG.E R24, desc[UR8][R12.64] ;  /* 0x000000080c187981 */ /* 0x000ea2000c1e1900 */
[----:B------:R-:W-:Y:S01]  /*0d80*/  FFMA R25, R2, R25, -R27 ;  /* 0x0000001902197223 */ /* 0x000fe2000000081b */
[----:B------:R-:W-:-:S03]  /*0d90*/  FMUL R23, R21, R19 ;  /* 0x0000001315177220 */ /* 0x000fc60000400000 */
[----:B--2---:R-:W-:-:S05]  /*0da0*/  FFMA R25, R25, R0, R24 ;  /* 0x0000000019197223 */ /* 0x004fca0000000018 */
[----:B------:R1:W-:Y:S04]  /*0db0*/  STG.E desc[UR8][R12.64], R25 ;  /* 0x000000190c007986 */ /* 0x0003e8000c101908 */
[----:B------:R-:W2:Y:S01]  /*0dc0*/  LDG.E R24, desc[UR8][R14.64] ;  /* 0x000000080e187981 */ /* 0x000ea2000c1e1900 */
[----:B------:R-:W-:-:S04]  /*0dd0*/  FFMA R22, R20, R18, R23 ;  /* 0x0000001214167223 */ /* 0x000fc80000000017 */
[----:B------:R-:W-:Y:S01]  /*0de0*/  FMUL R23, R22, R7 ;  /* 0x0000000716177220 */ /* 0x000fe20000400000 */
[----:B------:R-:W-:-:S03]  /*0df0*/  FMUL R21, R21, R18 ;  /* 0x0000001215157220 */ /* 0x000fc60000400000 */
[----:B--2---:R-:W-:-:S05]  /*0e00*/  FFMA R23, R23, R0, R24 ;  /* 0x0000000017177223 */ /* 0x004fca0000000018 */
[----:B------:R1:W-:Y:S04]  /*0e10*/  STG.E desc[UR8][R14.64], R23 ;  /* 0x000000170e007986 */ /* 0x0003e8000c101908 */
[----:B0-----:R-:W2:Y:S01]  /*0e20*/  LDG.E R10, desc[UR8][R16.64] ;  /* 0x00000008100a7981 */ /* 0x001ea2000c1e1900 */
[----:B------:R-:W-:-:S04]  /*0e30*/  FFMA R20, R20, R19, -R21 ;  /* 0x0000001314147223 */ /* 0x000fc80000000815 */
[----:B------:R-:W-:-:S04]  /*0e40*/  FMUL R11, R20, R7 ;  /* 0x00000007140b7220 */ /* 0x000fc80000400000 */
[----:B--2---:R-:W-:-:S05]  /*0e50*/  FFMA R11, R11, R0, R10 ;  /* 0x000000000b0b7223 */ /* 0x004fca000000000a */
[----:B------:R1:W-:Y:S02]  /*0e60*/  STG.E desc[UR8][R16.64], R11 ;  /* 0x0000000b10007986 */ /* 0x0003e4000c101908 */
.L_x_37:
[----:B------:R-:W-:-:S04]  /*0e70*/  IADD3 R9, PT, PT, R9, 0x1, RZ ;  /* 0x0000000109097810 */ /* 0x000fc80007ffe0ff */
[----:B------:R-:W-:-:S13]  /*0e80*/  ISETP.NE.AND P0, PT, R9, 0x7, PT ;  /* 0x000000070900780c */ /* 0x000fda0003f05270 */
[----:B------:R-:W-:Y:S05]  /*0e90*/  @P0 BRA `(.L_x_38) ;  /* 0xfffffff8001c0947 */ /* 0x000fea000383ffff */
[----:B------:R-:W3:Y:S01]  /*0ea0*/  LDCU UR4, c[0x0][0x398] ;  /* 0x00007300ff0477ac */ /* 0x000ee20008000800 */
[----:B------:R-:W-:-:S04]  /*0eb0*/  IADD3 R6, PT, PT, R6, 0x1, RZ ;  /* 0x0000000106067810 */ /* 0x000fc80007ffe0ff */
[----:B---3--:R-:W-:-:S13]  /*0ec0*/  ISETP.NE.AND P0, PT, R6, UR4, PT ;  /* 0x0000000406007c0c */ /* 0x008fda000bf05270 */
[----:B------:R-:W-:Y:S05]  /*0ed0*/  @P0 BRA `(.L_x_39) ;  /* 0xfffffff800040947 */ /* 0x000fea000383ffff */
[----:B------:R-:W-:Y:S05]  /*0ee0*/  EXIT ;  /* 0x000000000000794d */ /* 0x000fea0003800000 */
        .weak           $__internal_0_$__cuda_sm20_rcp_rn_f32_slowpath
        .type           $__internal_0_$__cuda_sm20_rcp_rn_f32_slowpath,@function
        .size           $__internal_0_$__cuda_sm20_rcp_rn_f32_slowpath,(.L_x_47 - $__internal_0_$__cuda_sm20_rcp_rn_f32_slowpath)
$__internal_0_$__cuda_sm20_rcp_rn_f32_slowpath:
[----:B------:R-:W-:-:S04]  /*0ef0*/  SHF.L.U32 R3, R0, 0x1, RZ ;  /* 0x0000000100037819 */ /* 0x000fc800000006ff */
[----:B------:R-:W-:-:S04]  /*0f00*/  SHF.R.U32.HI R3, RZ, 0x18, R3 ;  /* 0x00000018ff037819 */ /* 0x000fc80000011603 */
[----:B------:R-:W-:-:S13]  /*0f10*/  ISETP.NE.U32.AND P0, PT, R3, RZ, PT ;  /* 0x000000ff0300720c */ /* 0x000fda0003f05070 */
[----:B------:R-:W-:Y:S05]  /*0f20*/  @P0 BRA `(.L_x_40) ;  /* 0x00000000002c0947 */ /* 0x000fea0003800000 */
[----:B------:R-:W-:-:S04]  /*0f30*/  SHF.L.U32 R3, R0, 0x1, RZ ;  /* 0x0000000100037819 */ /* 0x000fc800000006ff */
[----:B------:R-:W-:-:S13]  /*0f40*/  ISETP.NE.AND P0, PT, R3, RZ, PT ;  /* 0x000000ff0300720c */ /* 0x000fda0003f05270 */
[----:B------:R2:W3:Y:S01]  /*0f50*/  @!P0 MUFU.RCP R3, R0 ;  /* 0x0000000000038308 */ /* 0x0004e20000001000 */
[----:B------:R-:W-:Y:S05]  /*0f60*/  @!P0 BRA `(.L_x_41) ;  /* 0x0000000000a48947 */ /* 0x000fea0003800000 */
[----:B------:R-:W-:-:S04]  /*0f70*/  FFMA R4, R0, 1.84467440737095516160e+19, RZ ;  /* 0x5f80000000047823 */ /* 0x000fc800000000ff */
[----:B---3--:R-:W2:Y:S02]  /*0f80*/  MUFU.RCP R3, R4 ;  /* 0x0000000400037308 */ /* 0x008ea40000001000 */
[----:B--2---:R-:W-:-:S04]  /*0f90*/  FFMA R0, R4, R3, -1 ;  /* 0xbf80000004007423 */ /* 0x004fc80000000003 */
[----:B------:R-:W-:-:S04]  /*0fa0*/  FADD.FTZ R0, -R0, -RZ ;  /* 0x800000ff00007221 */ /* 0x000fc80000010100 */
[----:B------:R-:W-:-:S04]  /*0fb0*/  FFMA R0, R3, R0, R3 ;  /* 0x0000000003007223 */ /* 0x000fc80000000003 */
[----:B------:R-:W-:Y:S01]  /*0fc0*/  FFMA R3, R0, 1.84467440737095516160e+19, RZ ;  /* 0x5f80000000037823 */ /* 0x000fe200000000ff */
[----:B------:R-:W-:Y:S06]  /*0fd0*/  BRA `(.L_x_41) ;  /* 0x0000000000887947 */ /* 0x000fec0003800000 */
.L_x_40:
[----:B------:R-:W-:-:S04]  /*0fe0*/  IADD3 R4, PT, PT, R3, -0xfd, RZ ;  /* 0xffffff0303047810 */ /* 0x000fc80007ffe0ff */
[----:B------:R-:W-:-:S13]  /*0ff0*/  ISETP.GT.U32.AND P0, PT, R4, 0x1, PT ;  /* 0x000000010400780c */ /* 0x000fda0003f04070 */
[----:B------:R-:W-:Y:S05]  /*1000*/  @P0 BRA `(.L_x_42) ;  /* 0x0000000000780947 */ /* 0x000fea0003800000 */
[----:B------:R-:W-:Y:S01]  /*1010*/  LOP3.LUT R5, R0, 0x7fffff, RZ, 0xc0, !PT ;  /* 0x007fffff00057812 */ /* 0x000fe200078ec0ff */
[----:B------:R-:W-:-:S03]  /*1020*/  HFMA2 R9, -RZ, RZ, 0, 1.78813934326171875e-07 ;  /* 0x00000003ff097431 */ /* 0x000fc600000001ff */
[----:B------:R-:W-:-:S04]  /*1030*/  LOP3.LUT R5, R5, 0x3f800000, RZ, 0xfc, !PT ;  /* 0x3f80000005057812 */ /* 0x000fc800078efcff */
[----:B------:R-:W0:Y:S01]  /*1040*/  MUFU.RCP R6, R5 ;  /* 0x0000000500067308 */ /* 0x000e220000001000 */
[----:B------:R-:W-:Y:S01]  /*1050*/  SHF.L.U32 R10, R9, R4, RZ ;  /* 0x00000004090a7219 */ /* 0x000fe200000006ff */
[----:B0-----:R-:W-:-:S04]  /*1060*/  FFMA R7, R5, R6, -1 ;  /* 0xbf80000005077423 */ /* 0x001fc80000000006 */
[----:B------:R-:W-:-:S04]  /*1070*/  FADD.FTZ R7, -R7, -RZ ;  /* 0x800000ff07077221 */ /* 0x000fc80000010100 */
[CCC-:B------:R-:W-:Y:S01]  /*1080*/  FFMA.RM R8, R6.reuse, R7.reuse, R6.reuse ;  /* 0x0000000706087223 */ /* 0x1c0fe20000004006 */
[----:B------:R-:W-:-:S04]  /*1090*/  FFMA.RP R7, R6, R7, R6 ;  /* 0x0000000706077223 */ /* 0x000fc80000008006 */
[C---:B------:R-:W-:Y:S02]  /*10a0*/  LOP3.LUT R6, R8.reuse, 0x7fffff, RZ, 0xc0, !PT ;  /* 0x007fffff08067812 */ /* 0x040fe400078ec0ff */
[----:B------:R-:W-:Y:S02]  /*10b0*/  FSETP.NEU.FTZ.AND P0, PT, R8, R7, PT ;  /* 0x000000070800720b */ /* 0x000fe40003f1d000 */
[----:B------:R-:W-:Y:S02]  /*10c0*/  LOP3.LUT R7, R6, 0x800000, RZ, 0xfc, !PT ;  /* 0x0080000006077812 */ /* 0x000fe400078efcff */
[----:B------:R-:W-:Y:S02]  /*10d0*/  SEL R6, RZ, 0xffffffff, !P0 ;  /* 0xffffffffff067807 */ /* 0x000fe40004000000 */
[----:B------:R-:W-:Y:S02]  /*10e0*/  LOP3.LUT R5, R10, R7, RZ, 0xc0, !PT ;  /* 0x000000070a057212 */ /* 0x000fe400078ec0ff */
[----:B------:R-:W-:-:S02]  /*10f0*/  IADD3 R6, PT, PT, -R6, RZ, RZ ;  /* 0x000000ff06067210 */ /* 0x000fc40007ffe1ff */
[-C--:B------:R-:W-:Y:S02]  /*1100*/  SHF.R.U32.HI R5, RZ, R4.reuse, R5 ;  /* 0x00000004ff057219 */ /* 0x080fe40000011605 */
[----:B------:R-:W-:Y:S02]  /*1110*/  LOP3.LUT P1, RZ, R6, R4, R7, 0xf8, !PT ;  /* 0x0000000406ff7212 */ /* 0x000fe4000782f807 */
[C---:B------:R-:W-:Y:S02]  /*1120*/  LOP3.LUT P0, RZ, R5.reuse, 0x1, RZ, 0xc0, !PT ;  /* 0x0000000105ff7812 */ /* 0x040fe4000780c0ff */
[----:B------:R-:W-:-:S04]  /*1130*/  LOP3.LUT P2, RZ, R5, 0x2, RZ, 0xc0, !PT ;  /* 0x0000000205ff7812 */ /* 0x000fc8000784c0ff */
[----:B------:R-:W-:Y:S02]  /*1140*/  PLOP3.LUT P0, PT, P0, P1, P2, 0xe0, 0x0 ;  /* 0x000000000000781c */ /* 0x000fe40000703c20 */
[----:B------:R-:W-:Y:S02]  /*1150*/  LOP3.LUT P1, RZ, R0, 0x7fffff, RZ, 0xc0, !PT ;  /* 0x007fffff00ff7812 */ /* 0x000fe4000782c0ff */
[----:B------:R-:W-:-:S04]  /*1160*/  SEL R4, RZ, 0x1, !P0 ;  /* 0x00000001ff047807 */ /* 0x000fc80004000000 */
[----:B------:R-:W-:-:S04]  /*1170*/  IADD3 R4, PT, PT, -R4, RZ, RZ ;  /* 0x000000ff04047210 */ /* 0x000fc80007ffe1ff */
[----:B------:R-:W-:Y:S02]  /*1180*/  ISETP.GE.AND P0, PT, R4, RZ, PT ;  /* 0x000000ff0400720c */ /* 0x000fe40003f06270 */
[----:B------:R-:W-:-:S04]  /*1190*/  IADD3 R4, PT, PT, R3, -0xfc, RZ ;  /* 0xffffff0403047810 */ /* 0x000fc80007ffe0ff */
[----:B------:R-:W-:-:S07]  /*11a0*/  SHF.R.U32.HI R3, RZ, R4, R7 ;  /* 0x00000004ff037219 */ /* 0x000fce0000011607 */
[----:B------:R-:W-:-:S04]  /*11b0*/  @!P0 IADD3 R3, PT, PT, R3, 0x1, RZ ;  /* 0x0000000103038810 */ /* 0x000fc80007ffe0ff */
[----:B------:R-:W-:-:S04]  /*11c0*/  @!P1 SHF.L.U32 R3, R3, 0x1, RZ ;  /* 0x0000000103039819 */ /* 0x000fc800000006ff */
[----:B------:R-:W-:Y:S01]  /*11d0*/  LOP3.LUT R3, R3, 0x80000000, R0, 0xf8, !PT ;  /* 0x8000000003037812 */ /* 0x000fe200078ef800 */
[----:B------:R-:W-:Y:S06]  /*11e0*/  BRA `(.L_x_41) ;  /* 0x0000000000047947 */ /* 0x000fec0003800000 */
.L_x_42:
[----:B------:R0:W1:Y:S02]  /*11f0*/  MUFU.RCP R3, R0 ;  /* 0x0000000000037308 */ /* 0x0000640000001000 */
.L_x_41:
[----:B0123--:R-:W-:Y:S02]  /*1200*/  MOV R0, R3 ;  /* 0x0000000300007202 */ /* 0x00ffe40000000f00 */
[----:B------:R-:W-:-:S04]  /*1210*/  MOV R3, 0x0 ;  /* 0x0000000000037802 */ /* 0x000fc80000000f00 */
[----:B------:R-:W-:Y:S05]  /*1220*/  RET.REL.NODEC R2 `(_Z18powertime_originalP6float2Pfjjj) ;  /* 0xffffffec02747950 */ /* 0x000fea0003c3ffff */
.L_x_43:
        /* <DEDUP_REMOVED lines=13> */
.L_x_47:


//--------------------- .text._Z19unpack_original_texyP6float2j --------------------------
	.section	.text._Z19unpack_original_texyP6float2j,"ax",@progbits
	.align	128
        .global         _Z19unpack_original_texyP6float2j
        .type           _Z19unpack_original_texyP6float2j,@function
        .size           _Z19unpack_original_texyP6float2j,(.L_x_55 - _Z19unpack_original_texyP6float2j)
        .other          _Z19unpack_original_texyP6float2j,@"STO_CUDA_ENTRY STV_DEFAULT"
_Z19unpack_original_texyP6float2j:
.text._Z19unpack_original_texyP6float2j:
[----:B------:R-:W-:Y:S01]  /*0000*/  LDC R1, c[0x0][0x37c] ;  /* 0x0000df00ff017b82 */ /* 0x000fe20000000800 */
[----:B------:R-:W0:Y:S02]  /*0010*/  LDCU UR4, c[0x0][0x390] ;  /* 0x00007200ff0477ac */ /* 0x000e240008000800 */
[----:B0-----:R-:W-:-:S13]  /*0020*/  ISETP.NE.AND P0, PT, RZ, UR4, PT ;  /* 0x00000004ff007c0c */ /* 0x001fda000bf05270 */
[----:B------:R-:W-:Y:S05]  /*0030*/  @!P0 EXIT ;  /* 0x000000000000894d */ /* 0x000fea0003800000 */
[----:B------:R-:W0:Y:S01]  /*0040*/  S2R R3, SR_TID.X ;  /* 0x0000000000037919 */ /* 0x000e220000002100 */
[----:B------:R-:W0:Y:S01]  /*0050*/  LDCU UR4, c[0x0][0x360] ;  /* 0x00006c00ff0477ac */ /* 0x000e220008000800 */
[----:B------:R-:W-:Y:S01]  /*0060*/  IMAD.MOV.U32 R2, RZ, RZ, RZ ;  /* 0x000000ffff027224 */ /* 0x000fe200078e00ff */
[----:B------:R-:W0:Y:S01]  /*0070*/  S2R R6, SR_CTAID.X ;  /* 0x0000000000067919 */ /* 0x000e220000002500 */
[----:B------:R-:W1:Y:S01]  /*0080*/  LDCU.64 UR8, c[0x0][0x358] ;  /* 0x00006b00ff0877ac */ /* 0x000e620008000a00 */
[----:B------:R-:W2:Y:S01]  /*0090*/  S2R R0, SR_CTAID.Y ;  /* 0x0000000000007919 */ /* 0x000ea20000002600 */
[--C-:B0-----:R-:W-:Y:S02]  /*00a0*/  IMAD R6, R6, UR4, R3.reuse ;  /* 0x0000000406067c24 */ /* 0x101fe4000f8e0203 */
[----:B--2---:R-:W-:-:S03]  /*00b0*/  IMAD R3, R0, 0x7, R3 ;  /* 0x0000000700037824 */ /* 0x004fc600078e0203 */
[----:B-1----:R-:W-:-:S07]  /*00c0*/  I2FP.F32.S32 R6, R6 ;  /* 0x0000000600067245 */ /* 0x002fce0000201400 */
.L_x_45:
[----:B------:R-:W0:Y:S01]  /*00d0*/  LDC.64 R26, c[0x0][0x388] ;  /* 0x0000e200ff1a7b82 */ /* 0x000e220000000a00 */
[----:B------:R-:W1:Y:S01]  /*00e0*/  LDCU UR4, c[0x0][0x390] ;  /* 0x00007200ff0477ac */ /* 0x000e620008000800 */
[C---:B------:R-:W-:Y:S02]  /*00f0*/  IMAD R4, R2.reuse, 0x30, R0 ;  /* 0x0000003002047824 */ /* 0x040fe400078e0200 */
[C---:B------:R-:W-:Y:S02]  /*0100*/  IMAD R5, R2.reuse, 0x150, R3 ;  /* 0x0000015002057824 */ /* 0x040fe400078e0203 */
[----:B------:R-:W-:Y:S02]  /*0110*/  VIADD R2, R2, 0x1 ;  /* 0x0000000102027836 */ /* 0x000fe40000000000 */
[----:B------:R-:W-:Y:S02]  /*0120*/  IMAD.SHL.U32 R4, R4, 0x80, RZ ;  /* 0x0000008004047824 */ /* 0x000fe400078e00ff */
[----:B------:R-:W-:Y:S01]  /*0130*/  IMAD.SHL.U32 R5, R5, 0x100, RZ ;  /* 0x0000010005057824 */ /* 0x000fe200078e00ff */
[----:B-1----:R-:W-:Y:S01]  /*0140*/  ISETP.NE.AND P0, PT, R2, UR4, PT ;  /* 0x0000000402007c0c */ /* 0x002fe2000bf05270 */
[----:B--2---:R-:W-:-:S12]  /*0150*/  UMOV UR4, URZ ;  /* 0x000000ff00047c82 */ /* 0x004fd80008000000 */
.L_x_44:
[----:B------:R-:W1:Y:S01]  /*0160*/  LDCU UR6, c[0x0][0x380] ;  /* 0x00007000ff0677ac */ /* 0x000e620008000800 */
[C---:B------:R-:W-:Y:S02]  /*0170*/  VIADD R7, R4.reuse, UR4 ;  /* 0x0000000404077c36 */ /* 0x040fe40008000000 */
[----:B--2---:R-:W-:Y:S01]  /*0180*/  IMAD.MOV.U32 R22, RZ, RZ, -0x3e000000 ;  /* 0xc2000000ff167424 */ /* 0x004fe200078e00ff */
[----:B------:R-:W-:Y:S01]  /*0190*/  UMOV UR7, URZ ;  /* 0x000000ff00077c82 */ /* 0x000fe20008000000 */
[C---:B------:R-:W-:Y:S01]  /*01a0*/  VIADD R21, R7.reuse, 0x1 ;  /* 0x0000000107157836 */ /* 0x040fe20000000000 */
[----:B------:R-:W-:Y:S01]  /*01b0*/  UIADD3 UR5, UPT, UPT, UR4, 0x4, URZ ;  /* 0x0000000404057890 */ /* 0x000fe2000fffe0ff */
[C---:B------:R-:W-:Y:S02]  /*01c0*/  VIADD R19, R7.reuse, 0x2 ;  /* 0x0000000207137836 */ /* 0x040fe40000000000 */
[C---:B------:R-:W-:Y:S01]  /*01d0*/  VIADD R17, R7.reuse, 0x3 ;  /* 0x0000000307117836 */ /* 0x040fe20000000000 */
[----:B------:R-:W-:Y:S01]  /*01e0*/  I2FP.F32.U32 R21, R21 ;  /* 0x0000001500157245 */ /* 0x000fe20000201000 */
[C---:B------:R-:W-:Y:S01]  /*01f0*/  VIADD R15, R7.reuse, 0x5 ;  /* 0x00000005070f7836 */ /* 0x040fe20000000000 */
[----:B------:R-:W-:Y:S01]  /*0200*/  I2FP.F32.U32 R19, R19 ;  /* 0x0000001300137245 */ /* 0x000fe20000201000 */
[C---:B------:R-:W-:Y:S01]  /*0210*/  VIADD R11, R7.reuse, 0x6 ;  /* 0x00000006070b7836 */ /* 0x040fe20000000000 */
[----:B------:R-:W-:Y:S01]  /*0220*/  I2FP.F32.U32 R17, R17 ;  /* 0x0000001100117245 */ /* 0x000fe20000201000 */
[----:B------:R-:W-:Y:S01]  /*0230*/  VIADD R9, R7, 0x7 ;  /* 0x0000000707097836 */ /* 0x000fe20000000000 */
[----:B------:R-:W-:Y:S01]  /*0240*/  I2FP.F32.U32 R7, R7 ;  /* 0x0000000700077245 */ /* 0x000fe20000201000 */
[--C-:B------:R-:W-:Y:S01]  /*0250*/  IMAD.MOV.U32 R20, RZ, RZ, R6.reuse ;  /* 0x000000ffff147224 */ /* 0x100fe200078e0006 */
[----:B------:R-:W-:Y:S01]  /*0260*/  I2FP.F32.U32 R15, R15 ;  /* 0x0000000f000f7245 */ /* 0x000fe20000201000 */
[--C-:B------:R-:W-:Y:S01]  /*0270*/  IMAD.MOV.U32 R18, RZ, RZ, R6.reuse ;  /* 0x000000ffff127224 */ /* 0x100fe200078e0006 */
[----:B-1----:R-:W5:Y:S01]  /*0280*/  TEX.LL RZ, R24, R6, R22, UR6, 2D, 0x3 ;  /* 0x28ff061606187f60 */ /* 0x002f6200089e03ff */
[--C-:B------:R-:W-:Y:S01]  /*0290*/  IMAD.MOV.U32 R16, RZ, RZ, R6.reuse ;  /* 0x000000ffff107224 */ /* 0x100fe200078e0006 */
[----:B------:R-:W-:Y:S01]  /*02a0*/  I2FP.F32.U32 R11, R11 ;  /* 0x0000000b000b7245 */ /* 0x000fe20000201000 */
[----:B------:R-:W5:Y:S01]  /*02b0*/  TEX.LL RZ, R20, R20, R22, UR6, 2D, 0x3 ;  /* 0x28ff061614147f60 */ /* 0x000f6200089e03ff */
[----:B------:R-:W-:Y:S01]  /*02c0*/  VIADD R13, R4, UR5 ;  /* 0x00000005040d7c36 */ /* 0x000fe20008000000 */
[----:B------:R-:W5:Y:S01]  /*02d0*/  TEX.LL RZ, R18, R18, R22, UR6, 2D, 0x3 ;  /* 0x28ff061612127f60 */ /* 0x000f6200089e03ff */
[--C-:B------:R-:W-:Y:S01]  /*02e0*/  IMAD.MOV.U32 R12, RZ, RZ, R6.reuse ;  /* 0x000000ffff0c7224 */ /* 0x100fe200078e0006 */
[----:B------:R-:W-:Y:S01]  /*02f0*/  TEX.LL RZ, R16, R16, R22, UR6, 2D, 0x3 ;  /* 0x28ff061610107f60 */ /* 0x000fe200089e03ff */
[--C-:B------:R-:W-:Y:S01]  /*0300*/  IMAD.MOV.U32 R14, RZ, RZ, R6.reuse ;  /* 0x000000ffff0e7224 */ /* 0x100fe200078e0006 */
[----:B------:R-:W-:Y:S01]  /*0310*/  I2FP.F32.U32 R13, R13 ;  /* 0x0000000d000d7245 */ /* 0x000fe20000201000 */
[--C-:B------:R-:W-:Y:S01]  /*0320*/  IMAD.MOV.U32 R10, RZ, RZ, R6.reuse ;  /* 0x000000ffff0a7224 */ /* 0x100fe200078e0006 */
[----:B------:R-:W-:Y:S01]  /*0330*/  I2FP.F32.U32 R9, R9 ;  /* 0x0000000900097245 */ /* 0x000fe20000201000 */
[----:B------:R-:W-:-:S03]  /*0340*/  IMAD.MOV.U32 R8, RZ, RZ, R6 ;  /* 0x000000ffff087224 */ /* 0x000fc600078e0006 */
[----:B------:R-:W-:Y:S01]  /*0350*/  TEX.LL RZ, R12, R12, R22, UR6, 2D, 0x3 ;  /* 0x28ff06160c0c7f60 */ /* 0x000fe200089e03ff */
[----:B------:R-:W-:Y:S01]  /*0360*/  TEX.LL RZ, R14, R14, R22, UR6, 2D, 0x3 ;  /* 0x28ff06160e0e7f60 */ /* 0x000fe200089e03ff */
[----:B------:R-:W-:Y:S01]  /*0370*/  TEX.LL RZ, R10, R10, R22, UR6, 2D, 0x3 ;  /* 0x28ff06160a0a7f60 */ /* 0x000fe200089e03ff */
[----:B------:R1:W5:Y:S01]  /*0380*/  TEX.LL RZ, R8, R8, R22, UR6, 2D, 0x3 ;  /* 0x28ff061608087f60 */ /* 0x00036200089e03ff */
[----:B------:R-:W-:-:S04]  /*0390*/  DEPBAR.LE SB5, 0x3 ;  /* 0x0000d0c00000791a */ /* 0x000fc80000000000 */
[----:B------:R-:W-:Y:S01]  /*03a0*/  SHF.R.U32.HI R23, RZ, 0x8, R25 ;  /* 0x00000008ff177819 */ /* 0x000fe20000011619 */
[----:B------:R-:W-:Y:S01]  /*03b0*/  IMAD.SHL.U32 R29, R24, 0x100, RZ ;  /* 0x00000100181d7824 */ /* 0x000fe200078e00ff */
[----:B------:R-:W-:Y:S02]  /*03c0*/  SHF.R.U32.HI R7, RZ, 0x8, R24 ;  /* 0x00000008ff077819 */ /* 0x000fe40000011618 */
[----:B------:R-:W-:Y:S02]  /*03d0*/  LOP3.LUT R28, R23, 0xff00, RZ, 0xc0, !PT ;  /* 0x0000ff00171c7812 */ /* 0x000fe400078ec0ff */
[C---:B------:R-:W-:Y:S02]  /*03e0*/  LOP3.LUT R23, R25.reuse, 0xffff, RZ, 0xc0, !PT ;  /* 0x0000ffff19177812 */ /* 0x040fe400078ec0ff */
[C---:B------:R-:W-:Y:S01]  /*03f0*/  LEA.HI R28, R25.reuse, R28, RZ, 0x8 ;  /* 0x0000001c191c7211 */ /* 0x040fe200078f40ff */
[----:B------:R-:W-:Y:S01]  /*0400*/  IMAD.SHL.U32 R25, R25, 0x100, RZ ;  /* 0x0000010019197824 */ /* 0x000fe200078e00ff */
[----:B------:R-:W-:-:S02]  /*0410*/  SHF.R.U32.HI R23, RZ, 0x8, R23 ;  /* 0x00000008ff177819 */ /* 0x000fc40000011617 */
[----:B------:R-:W-:Y:S02]  /*0420*/  LOP3.LUT R7, R7, 0xff00, RZ, 0xc0, !PT ;  /* 0x0000ff0007077812 */ /* 0x000fe400078ec0ff */
[----:B------:R-:W-:Y:S02]  /*0430*/  LOP3.LUT R23, R25, R23, RZ, 0xfc, !PT ;  /* 0x0000001719177212 */ /* 0x000fe400078efcff */
[C---:B------:R-:W-:Y:S01]  /*0440*/  LOP3.LUT R25, R24.reuse, 0xffff, RZ, 0xc0, !PT ;  /* 0x0000ffff18197812 */ /* 0x040fe200078ec0ff */
[----:B-1----:R0:W-:Y:S01]  /*0450*/  I2F.S16 R22, R28 ;  /* 0x0000001c00167306 */ /* 0x0021e20000101400 */
[----:B------:R-:W-:Y:S02]  /*0460*/  LEA.HI R7, R24, R7, RZ, 0x8 ;  /* 0x0000000718077211 */ /* 0x000fe400078f40ff */
[----:B------:R-:W-:-:S04]  /*0470*/  SHF.R.U32.HI R25, RZ, 0x8, R25 ;  /* 0x00000008ff197819 */ /* 0x000fc80000011619 */
[----:B------:R-:W-:Y:S01]  /*0480*/  LOP3.LUT R25, R29, R25, RZ, 0xfc, !PT ;  /* 0x000000191d197212 */ /* 0x000fe200078efcff */
[----:B------:R-:W1:Y:S01]  /*0490*/  I2F.S16 R23, R23 ;  /* 0x0000001700177306 */ /* 0x000e620000101400 */
[----:B------:R-:W-:Y:S01]  /*04a0*/  VIADD R29, R5, UR4 ;  /* 0x00000004051d7c36 */ /* 0x000fe20008000000 */
[----:B------:R-:W-:-:S03]  /*04b0*/  UIADD3 UR4, UPT, UPT, UR4, 0x8, URZ ;  /* 0x0000000804047890 */ /* 0x000fc6000fffe0ff */
[----:B0-----:R-:W-:Y:S01]  /*04c0*/  IMAD.WIDE.U32 R28, R29, 0x8, R26 ;  /* 0x000000081d1c7825 */ /* 0x001fe200078e001a */
[----:B------:R-:W-:Y:S02]  /*04d0*/  UISETP.NE.AND UP0, UPT, UR4, 0x80, UPT ;  /* 0x000000800400788c */ /* 0x000fe4000bf05270 */
[----:B------:R0:W-:Y:S02]  /*04e0*/  I2F.S16 R24, R7 ;  /* 0x0000000700187306 */ /* 0x0001e40000101400 */
[----:B-1----:R1:W-:Y:S06]  /*04f0*/  STG.E.64 desc[UR8][R28.64], R22 ;  /* 0x000000161c007986 */ /* 0x0023ec000c101b08 */
[----:B------:R-:W2:Y:S01]  /*0500*/  I2F.S16 R25, R25 ;  /* 0x0000001900197306 */ /* 0x000ea20000101400 */
[----:B------:R-:W-:-:S04]  /*0510*/  DEPBAR.LE SB5, 0x2 ;  /* 0x0000d0800000791a */ /* 0x000fc80000000000 */
[----:B0-----:R-:W-:-:S04]  /*0520*/  SHF.R.U32.HI R7, RZ, 0x8, R21 ;  /* 0x00000008ff077819 */ /* 0x001fc80000011615 */
[----:B------:R-:W-:-:S04]  /*0530*/  LOP3.LUT R7, R7, 0xff00, RZ, 0xc0, !PT ;  /* 0x0000ff0007077812 */ /* 0x000fc800078ec0ff */
[C---:B------:R-:W-:Y:S02]  /*0540*/  LEA.HI R7, R21.reuse, R7, RZ, 0x8 ;  /* 0x0000000715077211 */ /* 0x040fe400078f40ff */
[C---:B-1----:R-:W-:Y:S01]  /*0550*/  LOP3.LUT R22, R21.reuse, 0xffff, RZ, 0xc0, !PT ;  /* 0x0000ffff15167812 */ /* 0x042fe200078ec0ff */
[----:B--2---:R0:W-:Y:S02]  /*0560*/  STG.E.64 desc[UR8][R28.64+0x400], R24 ;  /* 0x000400181c007986 */ /* 0x0041e4000c101b08 */
[----:B0-----:R-:W-:Y:S01]  /*0570*/  IMAD.SHL.U32 R24, R21, 0x100, RZ ;  /* 0x0000010015187824 */ /* 0x001fe200078e00ff */
[----:B------:R-:W-:Y:S02]  /*0580*/  SHF.R.U32.HI R21, RZ, 0x8, R22 ;  /* 0x00000008ff157819 */ /* 0x000fe40000011616 */
[----:B------:R0:W-:Y:S01]  /*0590*/  I2F.S16 R22, R7 ;  /* 0x0000000700167306 */ /* 0x0001e20000101400 */
[----:B------:R-:W-:Y:S02]  /*05a0*/  LOP3.LUT R25, R20, 0xffff, RZ, 0xc0, !PT ;  /* 0x0000ffff14197812 */ /* 0x000fe400078ec0ff */
[----:B------:R-:W-:-:S02]  /*05b0*/  LOP3.LUT R21, R24, R21, RZ, 0xfc, !PT ;  /* 0x0000001518157212 */ /* 0x000fc400078efcff */
[----:B------:R-:W-:-:S03]  /*05c0*/  SHF.R.U32.HI R25, RZ, 0x8, R25 ;  /* 0x00000008ff197819 */ /* 0x000fc60000011619 */
[----:B------:R-:W1:Y:S01]  /*05d0*/  I2F.S16 R23, R21 ;  /* 0x0000001500177306 */ /* 0x000e620000101400 */
[----:B0-----:R-:W-:-:S04]  /*05e0*/  SHF.R.U32.HI R7, RZ, 0x8, R20 ;  /* 0x00000008ff077819 */ /* 0x001fc80000011614 */
[----:B------:R-:W-:-:S04]  /*05f0*/  LOP3.LUT R7, R7, 0xff00, RZ, 0xc0, !PT ;  /* 0x0000ff0007077812 */ /* 0x000fc800078ec0ff */
[C---:B------:R-:W-:Y:S01]  /*0600*/  LEA.HI R24, R20.reuse, R7, RZ, 0x8 ;  /* 0x0000000714187211 */ /* 0x040fe200078f40ff */
[----:B------:R-:W-:-:S03]  /*0610*/  IMAD.SHL.U32 R7, R20, 0x100, RZ ;  /* 0x0000010014077824 */ /* 0x000fc600078e00ff */
[----:B------:R0:W-:Y:S02]  /*0620*/  I2F.S16 R20, R24 ;  /* 0x0000001800147306 */ /* 0x0001e40000101400 */
[----:B------:R-:W-:Y:S01]  /*0630*/  LOP3.LUT R25, R7, R25, RZ, 0xfc, !PT ;  /* 0x0000001907197212 */ /* 0x000fe200078efcff */
[----:B-1----:R1:W-:Y:S01]  /*0640*/  STG.E.64 desc[UR8][R28.64+0x8], R22 ;  /* 0x000008161c007986 */ /* 0x0023e2000c101b08 */
[----:B------:R-:W-:-:S04]  /*0650*/  DEPBAR.LE SB5, 0x1 ;  /* 0x0000d0400000791a */ /* 0x000fc80000000000 */
[----:B------:R-:W-:Y:S01]  /*0660*/  SHF.R.U32.HI R7, RZ, 0x8, R19 ;  /* 0x00000008ff077819 */ /* 0x000fe20000011613 */
[----:B------:R-:W2:Y:S03]  /*0670*/  I2F.S16 R21, R25 ;  /* 0x0000001900157306 */ /* 0x000ea60000101400 */
[----:B------:R-:W-:Y:S02]  /*0680*/  LOP3.LUT R7, R7, 0xff00, RZ, 0xc0, !PT ;  /* 0x0000ff0007077812 */ /* 0x000fe400078ec0ff */
[C---:B0-----:R-:W-:Y:S02]  /*0690*/  LOP3.LUT R24, R19.reuse, 0xffff, RZ, 0xc0, !PT ;  /* 0x0000ffff13187812 */ /* 0x041fe400078ec0ff */
[C---:B------:R-:W-:Y:S01]  /*06a0*/  LEA.HI R7, R19.reuse, R7, RZ, 0x8 ;  /* 0x0000000713077211 */ /* 0x040fe200078f40ff */
[----:B-1----:R-:W-:Y:S01]  /*06b0*/  IMAD.SHL.U32 R22, R19, 0x100, RZ ;  /* 0x0000010013167824 */ /* 0x002fe200078e00ff */
[----:B------:R-:W-:-:S02]  /*06c0*/  SHF.R.U32.HI R19, RZ, 0x8, R24 ;  /* 0x00000008ff137819 */ /* 0x000fc40000011618 */
[----:B------:R-:W-:Y:S02]  /*06d0*/  LOP3.LUT R23, R18, 0xffff, RZ, 0xc0, !PT ;  /* 0x0000ffff12177812 */ /* 0x000fe400078ec0ff */
[----:B------:R-:W-:Y:S01]  /*06e0*/  LOP3.LUT R24, R22, R19, RZ, 0xfc, !PT ;  /* 0x0000001316187212 */ /* 0x000fe200078efcff */
[----:B--2---:R0:W-:Y:S01]  /*06f0*/  STG.E.64 desc[UR8][R28.64+0x408], R20 ;  /* 0x000408141c007986 */ /* 0x0041e2000c101b08 */
[----:B------:R-:W-:Y:S02]  /*0700*/  SHF.R.U32.HI R23, RZ, 0x8, R23 ;  /* 0x00000008ff177819 */ /* 0x000fe40000011617 */
[----:B-----5:R-:W-:Y:S01]  /*0710*/  LOP3.LUT R25, R9, 0xffff, RZ, 0xc0, !PT ;  /* 0x0000ffff09197812 */ /* 0x020fe200078ec0ff */
[----:B0-----:R0:W-:Y:S08]  /*0720*/  I2F.S16 R20, R7 ;  /* 0x0000000700147306 */ /* 0x0011f00000101400 */
[----:B------:R1:W2:Y:S01]  /*0730*/  I2F.S16 R21, R24 ;  /* 0x0000001800157306 */ /* 0x0002a20000101400 */
[----:B0-----:R-:W-:-:S04]  /*0740*/  SHF.R.U32.HI R7, RZ, 0x8, R18 ;  /* 0x00000008ff077819 */ /* 0x001fc80000011612 */
[----:B------:R-:W-:Y:S02]  /*0750*/  LOP3.LUT R19, R7, 0xff00, RZ, 0xc0, !PT ;  /* 0x0000ff0007137812 */ /* 0x000fe400078ec0ff */
[----:B------:R-:W-:Y:S02]  /*0760*/  SHF.R.U32.HI R7, RZ, 0x8, R17 ;  /* 0x00000008ff077819 */ /* 0x000fe40000011611 */
[C---:B------:R-:W-:Y:S01]  /*0770*/  LEA.HI R22, R18.reuse, R19, RZ, 0x8 ;  /* 0x0000001312167211 */ /* 0x040fe200078f40ff */
[----:B------:R-:W-:Y:S01]  /*0780*/  IMAD.SHL.U32 R19, R18, 0x100, RZ ;  /* 0x0000010012137824 */ /* 0x000fe200078e00ff */
[----:B-1----:R-:W-:Y:S02]  /*0790*/  LOP3.LUT R24, R7, 0xff00, RZ, 0xc0, !PT ;  /* 0x0000ff0007187812 */ /* 0x002fe400078ec0ff */
[----:B------:R-:W-:Y:S01]  /*07a0*/  I2F.S16 R18, R22 ;  /* 0x0000001600127306 */ /* 0x000fe20000101400 */
[----:B------:R-:W-:Y:S01]  /*07b0*/  LOP3.LUT R7, R17, 0xffff, RZ, 0xc0, !PT ;  /* 0x0000ffff11077812 */ /* 0x000fe200078ec0ff */
[----:B--2---:R0:W-:Y:S01]  /*07c0*/  STG.E.64 desc[UR8][R28.64+0x10], R20 ;  /* 0x000010141c007986 */ /* 0x0041e2000c101b08 */
[----:B------:R-:W-:-:S02]  /*07d0*/  LOP3.LUT R19, R19, R23, RZ, 0xfc, !PT ;  /* 0x0000001713137212 */ /* 0x000fc400078efcff */
[C---:B------:R-:W-:Y:S01]  /*07e0*/  LEA.HI R24, R17.reuse, R24, RZ, 0x8 ;  /* 0x0000001811187211 */ /* 0x040fe200078f40ff */
[----:B------:R-:W-:Y:S01]  /*07f0*/  IMAD.SHL.U32 R17, R17, 0x100, RZ ;  /* 0x0000010011117824 */ /* 0x000fe200078e00ff */
[----:B------:R-:W-:Y:S02]  /*0800*/  SHF.R.U32.HI R7, RZ, 0x8, R7 ;  /* 0x00000008ff077819 */ /* 0x000fe40000011607 */
[----:B------:R-:W1:Y:S01]  /*0810*/  I2F.S16 R19, R19 ;  /* 0x0000001300137306 */ /* 0x000e620000101400 */
[----:B------:R-:W-:Y:S02]  /*0820*/  SHF.R.U32.HI R23, RZ, 0x8, R16 ;  /* 0x00000008ff177819 */ /* 0x000fe40000011610 */
[----:B------:R-:W-:Y:S02]  /*0830*/  LOP3.LUT R17, R17, R7, RZ, 0xfc, !PT ;  /* 0x0000000711117212 */ /* 0x000fe400078efcff */
[----:B------:R-:W-:Y:S01]  /*0840*/  LOP3.LUT R7, R23, 0xff00, RZ, 0xc0, !PT ;  /* 0x0000ff0017077812 */ /* 0x000fe200078ec0ff */
[----:B0-----:R-:W-:-:S02]  /*0850*/  IMAD.SHL.U32 R20, R13, 0x100, RZ ;  /* 0x000001000d147824 */ /* 0x001fc400078e00ff */
[----:B------:R0:W-:Y:S01]  /*0860*/  I2F.S16 R22, R24 ;  /* 0x0000001800167306 */ /* 0x0001e20000101400 */
[----:B------:R-:W-:Y:S01]  /*0870*/  LOP3.LUT R21, R15, 0xffff, RZ, 0xc0, !PT ;  /* 0x0000ffff0f157812 */ /* 0x000fe200078ec0ff */
[----:B-1----:R1:W-:Y:S06]  /*0880*/  STG.E.64 desc[UR8][R28.64+0x410], R18 ;  /* 0x000410121c007986 */ /* 0x0023ec000c101b08 */
[----:B------:R-:W2:Y:S01]  /*0890*/  I2F.S16 R23, R17 ;  /* 0x0000001100177306 */ /* 0x000ea20000101400 */
[----:B0-----:R-:W-:-:S04]  /*08a0*/  SHF.R.U32.HI R24, RZ, 0x8, R9 ;  /* 0x00000008ff187819 */ /* 0x001fc80000011609 */
[----:B------:R-:W-:Y:S02]  /*08b0*/  LOP3.LUT R24, R24, 0xff00, RZ, 0xc0, !PT ;  /* 0x0000ff0018187812 */ /* 0x000fe400078ec0ff */
[C---:B-1----:R-:W-:Y:S02]  /*08c0*/  LOP3.LUT R19, R16.reuse, 0xffff, RZ, 0xc0, !PT ;  /* 0x0000ffff10137812 */ /* 0x042fe400078ec0ff */
[C---:B------:R-:W-:Y:S01]  /*08d0*/  LEA.HI R18, R16.reuse, R7, RZ, 0x8 ;  /* 0x0000000710127211 */ /* 0x040fe200078f40ff */
[----:B------:R-:W-:Y:S01]  /*08e0*/  IMAD.SHL.U32 R16, R16, 0x100, RZ ;  /* 0x0000010010107824 */ /* 0x000fe200078e00ff */
[----:B------:R-:W-:Y:S01]  /*08f0*/  SHF.R.U32.HI R19, RZ, 0x8, R19 ;  /* 0x00000008ff137819 */ /* 0x000fe20000011613 */
[----:B--2---:R0:W-:Y:S01]  /*0900*/  STG.E.64 desc[UR8][R28.64+0x18], R22 ;  /* 0x000018161c007986 */ /* 0x0041e2000c101b08 */
[----:B------:R-:W-:Y:S02]  /*0910*/  SHF.R.U32.HI R7, RZ, 0x8, R13 ;  /* 0x00000008ff077819 */ /* 0x000fe4000001160d */
[----:B------:R-:W-:Y:S01]  /*0920*/  LOP3.LUT R19, R16, R19, RZ, 0xfc, !PT ;  /* 0x0000001310137212 */ /* 0x000fe200078efcff */
[----:B------:R-:W-:Y:S01]  /*0930*/  I2F.S16 R18, R18 ;  /* 0x0000001200127306 */ /* 0x000fe20000101400 */
[----:B------:R-:W-:-:S02]  /*0940*/  LOP3.LUT R16, R7, 0xff00, RZ, 0xc0, !PT ;  /* 0x0000ff0007107812 */ /* 0x000fc400078ec0ff */
[C---:B------:R-:W-:Y:S02]  /*0950*/  LOP3.LUT R7, R13.reuse, 0xffff, RZ, 0xc0, !PT ;  /* 0x0000ffff0d077812 */ /* 0x040fe400078ec0ff */
[----:B------:R-:W-:Y:S02]  /*0960*/  LEA.HI R16, R13, R16, RZ, 0x8 ;  /* 0x000000100d107211 */ /* 0x000fe400078f40ff */
[----:B------:R-:W-:Y:S01]  /*0970*/  SHF.R.U32.HI R13, RZ, 0x8, R12 ;  /* 0x00000008ff0d7819 */ /* 0x000fe2000001160c */
[----:B------:R-:W1:Y:S01]  /*0980*/  I2F.S16 R19, R19 ;  /* 0x0000001300137306 */ /* 0x000e620000101400 */
[----:B------:R-:W-:Y:S02]  /*0990*/  SHF.R.U32.HI R7, RZ, 0x8, R7 ;  /* 0x00000008ff077819 */ /* 0x000fe40000011607 */
[----:B------:R-:W-:Y:S02]  /*09a0*/  LOP3.LUT R13, R13, 0xff00, RZ, 0xc0, !PT ;  /* 0x0000ff000d0d7812 */ /* 0x000fe400078ec0ff */
[----:B------:R-:W-:-:S02]  /*09b0*/  LOP3.LUT R7, R20, R7, RZ, 0xfc, !PT ;  /* 0x0000000714077212 */ /* 0x000fc400078efcff */
[----:B------:R-:W-:Y:S01]  /*09c0*/  SHF.R.U32.HI R20, RZ, 0x8, R15 ;  /* 0x00000008ff147819 */ /* 0x000fe2000001160f */
[----:B------:R-:W-:Y:S01]  /*09d0*/  I2F.S16 R16, R16 ;  /* 0x0000001000107306 */ /* 0x000fe20000101400 */
[----:B------:R-:W-:Y:S02]  /*09e0*/  LEA.HI R13, R12, R13, RZ, 0x8 ;  /* 0x0000000d0c0d7211 */ /* 0x000fe400078f40ff */
[----:B------:R-:W-:Y:S02]  /*09f0*/  LOP3.LUT R20, R20, 0xff00, RZ, 0xc0, !PT ;  /* 0x0000ff0014147812 */ /* 0x000fe400078ec0ff */
[----:B0-----:R-:W-:Y:S01]  /*0a00*/  SHF.R.U32.HI R22, RZ, 0x8, R11 ;  /* 0x00000008ff167819 */ /* 0x001fe2000001160b */
[----:B-1----:R0:W-:Y:S02]  /*0a10*/  STG.E.64 desc[UR8][R28.64+0x418], R18 ;  /* 0x000418121c007986 */ /* 0x0021e4000c101b08 */
[----:B------:R1:W2:Y:S01]  /*0a20*/  I2F.S16 R17, R7 ;  /* 0x0000000700117306 */ /* 0x0002a20000101400 */
[----:B------:R-:W-:-:S02]  /*0a30*/  LOP3.LUT R22, R22, 0xff00, RZ, 0xc0, !PT ;  /* 0x0000ff0016167812 */ /* 0x000fc400078ec0ff */
[----:B------:R-:W-:Y:S02]  /*0a40*/  LOP3.LUT R23, R11, 0xffff, RZ, 0xc0, !PT ;  /* 0x0000ffff0b177812 */ /* 0x000fe400078ec0ff */
[----:B-1----:R-:W-:Y:S01]  /*0a50*/  SHF.R.U32.HI R7, RZ, 0x8, R21 ;  /* 0x00000008ff077819 */ /* 0x002fe20000011615 */
[----:B------:R-:W-:Y:S01]  /*0a60*/  IMAD.SHL.U32 R21, R14, 0x100, RZ ;  /* 0x000001000e157824 */ /* 0x000fe200078e00ff */
[C---:B0-----:R-:W-:Y:S01]  /*0a70*/  LOP3.LUT R18, R12.reuse, 0xffff, RZ, 0xc0, !PT ;  /* 0x0000ffff0c127812 */ /* 0x041fe200078ec0ff */
[----:B------:R-:W-:-:S03]  /*0a80*/  IMAD.SHL.U32 R19, R12, 0x100, RZ ;  /* 0x000001000c137824 */ /* 0x000fc600078e00ff */
[----:B------:R-:W-:Y:S02]  /*0a90*/  SHF.R.U32.HI R12, RZ, 0x8, R18 ;  /* 0x00000008ff0c7819 */ /* 0x000fe40000011612 */
[----:B------:R-:W-:Y:S02]  /*0aa0*/  I2F.S16 R18, R13 ;  /* 0x0000000d00127306 */ /* 0x000fe40000101400 */
[----:B------:R-:W-:Y:S02]  /*0ab0*/  LOP3.LUT R19, R19, R12, RZ, 0xfc, !PT ;  /* 0x0000000c13137212 */ /* 0x000fe400078efcff */
[C---:B------:R-:W-:Y:S01]  /*0ac0*/  LEA.HI R12, R15.reuse, R20, RZ, 0x8 ;  /* 0x000000140f0c7211 */ /* 0x040fe200078f40ff */
[----:B------:R-:W-:Y:S01]  /*0ad0*/  IMAD.SHL.U32 R20, R15, 0x100, RZ ;  /* 0x000001000f147824 */ /* 0x000fe200078e00ff */
[----:B------:R-:W-:Y:S02]  /*0ae0*/  SHF.R.U32.HI R15, RZ, 0x8, R14 ;  /* 0x00000008ff0f7819 */ /* 0x000fe4000001160e */
[----:B------:R-:W0:Y:S02]  /*0af0*/  I2F.S16 R19, R19 ;  /* 0x0000001300137306 */ /* 0x000e240000101400 */
[----:B------:R-:W-:-:S02]  /*0b00*/  LOP3.LUT R7, R20, R7, RZ, 0xfc, !PT ;  /* 0x0000000714077212 */ /* 0x000fc400078efcff */
[----:B------:R-:W-:Y:S02]  /*0b10*/  LOP3.LUT R15, R15, 0xff00, RZ, 0xc0, !PT ;  /* 0x0000ff000f0f7812 */ /* 0x000fe400078ec0ff */
[C---:B------:R-:W-:Y:S02]  /*0b20*/  LOP3.LUT R20, R14.reuse, 0xffff, RZ, 0xc0, !PT ;  /* 0x0000ffff0e147812 */ /* 0x040fe400078ec0ff */
[----:B------:R-:W-:Y:S01]  /*0b30*/  LEA.HI R15, R14, R15, RZ, 0x8 ;  /* 0x0000000f0e0f7211 */ /* 0x000fe200078f40ff */
[----:B------:R1:W-:Y:S01]  /*0b40*/  I2F.S16 R13, R7 ;  /* 0x00000007000d7306 */ /* 0x0003e20000101400 */
[----:B------:R-:W-:-:S04]  /*0b50*/  SHF.R.U32.HI R14, RZ, 0x8, R20 ;  /* 0x00000008ff0e7819 */ /* 0x000fc80000011614 */
[----:B------:R-:W-:Y:S02]  /*0b60*/  LOP3.LUT R21, R21, R14, RZ, 0xfc, !PT ;  /* 0x0000000e15157212 */ /* 0x000fe400078efcff */
[C---:B------:R-:W-:Y:S01]  /*0b70*/  LEA.HI R14, R11.reuse, R22, RZ, 0x8 ;  /* 0x000000160b0e7211 */ /* 0x040fe200078f40ff */
[----:B------:R-:W-:Y:S01]  /*0b80*/  IMAD.SHL.U32 R22, R11, 0x100, RZ ;  /* 0x000001000b167824 */ /* 0x000fe200078e00ff */
[----:B-1----:R-:W-:Y:S01]  /*0b90*/  SHF.R.U32.HI R7, RZ, 0x8, R23 ;  /* 0x00000008ff077819 */ /* 0x002fe20000011617 */
[----:B------:R-:W-:Y:S01]  /*0ba0*/  IMAD.SHL.U32 R23, R10, 0x100, RZ ;  /* 0x000001000a177824 */ /* 0x000fe200078e00ff */
[----:B------:R-:W-:Y:S01]  /*0bb0*/  SHF.R.U32.HI R11, RZ, 0x8, R10 ;  /* 0x00000008ff0b7819 */ /* 0x000fe2000001160a */
[----:B------:R-:W-:Y:S01]  /*0bc0*/  I2F.S16 R20, R15 ;  /* 0x0000000f00147306 */ /* 0x000fe20000101400 */
[----:B------:R-:W-:Y:S02]  /*0bd0*/  LOP3.LUT R7, R22, R7, RZ, 0xfc, !PT ;  /* 0x0000000716077212 */ /* 0x000fe400078efcff */
[----:B------:R-:W-:-:S02]  /*0be0*/  LOP3.LUT R11, R11, 0xff00, RZ, 0xc0, !PT ;  /* 0x0000ff000b0b7812 */ /* 0x000fc400078ec0ff */
[C---:B------:R-:W-:Y:S02]  /*0bf0*/  LOP3.LUT R22, R10.reuse, 0xffff, RZ, 0xc0, !PT ;  /* 0x0000ffff0a167812 */ /* 0x040fe400078ec0ff */
[----:B------:R-:W-:Y:S01]  /*0c00*/  LEA.HI R11, R10, R11, RZ, 0x8 ;  /* 0x0000000b0a0b7211 */ /* 0x000fe200078f40ff */
[----:B------:R1:W-:Y:S01]  /*0c10*/  I2F.S16 R15, R7 ;  /* 0x00000007000f7306 */ /* 0x0003e20000101400 */
[----:B------:R-:W-:-:S04]  /*0c20*/  SHF.R.U32.HI R10, RZ, 0x8, R22 ;  /* 0x00000008ff0a7819 */ /* 0x000fc80000011616 */
[----:B------:R-:W-:Y:S02]  /*0c30*/  LOP3.LUT R23, R23, R10, RZ, 0xfc, !PT ;  /* 0x0000000a17177212 */ /* 0x000fe400078efcff */
[C---:B------:R-:W-:Y:S01]  /*0c40*/  LEA.HI R10, R9.reuse, R24, RZ, 0x8 ;  /* 0x00000018090a7211 */ /* 0x040fe200078f40ff */
[----:B------:R-:W-:Y:S01]  /*0c50*/  IMAD.SHL.U32 R24, R9, 0x100, RZ ;  /* 0x0000010009187824 */ /* 0x000fe200078e00ff */
[----:B------:R-:W-:Y:S01]  /*0c60*/  SHF.R.U32.HI R9, RZ, 0x8, R8 ;  /* 0x00000008ff097819 */ /* 0x000fe20000011608 */
[----:B------:R-:W-:Y:S01]  /*0c70*/  I2F.S16 R22, R11 ;  /* 0x0000000b00167306 */ /* 0x000fe20000101400 */
[----:B-1----:R-:W-:Y:S02]  /*0c80*/  SHF.R.U32.HI R7, RZ, 0x8, R25 ;  /* 0x00000008ff077819 */ /* 0x002fe40000011619 */
[----:B------:R-:W-:Y:S02]  /*0c90*/  LOP3.LUT R9, R9, 0xff00, RZ, 0xc0, !PT ;  /* 0x0000ff0009097812 */ /* 0x000fe400078ec0ff */
[----:B------:R-:W-:-:S02]  /*0ca0*/  LOP3.LUT R25, R8, 0xffff, RZ, 0xc0, !PT ;  /* 0x0000ffff08197812 */ /* 0x000fc400078ec0ff */
[----:B------:R-:W-:Y:S01]  /*0cb0*/  LOP3.LUT R7, R24, R7, RZ, 0xfc, !PT ;  /* 0x0000000718077212 */ /* 0x000fe200078efcff */
[C---:B------:R-:W-:Y:S01]  /*0cc0*/  IMAD.SHL.U32 R24, R8.reuse, 0x100, RZ ;  /* 0x0000010008187824 */ /* 0x040fe200078e00ff */
[----:B------:R-:W-:Y:S01]  /*0cd0*/  LEA.HI R28, R8, R9, RZ, 0x8 ;  /* 0x00000009081c7211 */ /* 0x000fe200078f40ff */
[----:B------:R-:W1:Y:S01]  /*0ce0*/  I2F.S16 R12, R12 ;  /* 0x0000000c000c7306 */ /* 0x000e620000101400 */
[----:B------:R-:W-:Y:S01]  /*0cf0*/  SHF.R.U32.HI R9, RZ, 0x8, R25 ;  /* 0x00000008ff097819 */ /* 0x000fe20000011619 */
[----:B------:R-:W-:-:S03]  /*0d00*/  VIADD R25, R5, UR5 ;  /* 0x0000000505197c36 */ /* 0x000fc60008000000 */
[----:B------:R-:W-:Y:S01]  /*0d10*/  LOP3.LUT R9, R24, R9, RZ, 0xfc, !PT ;  /* 0x0000000918097212 */ /* 0x000fe200078efcff */
[----:B------:R-:W-:Y:S02]  /*0d20*/  IMAD.WIDE.U32 R24, R25, 0x8, R26 ;  /* 0x0000000819187825 */ /* 0x000fe400078e001a */
[----:B------:R-:W3:Y:S03]  /*0d30*/  I2F.S16 R21, R21 ;  /* 0x0000001500157306 */ /* 0x000ee60000101400 */
[----:B--2---:R2:W-:Y:S04]  /*0d40*/  STG.E.64 desc[UR8][R24.64], R16 ;  /* 0x0000001018007986 */ /* 0x0045e8000c101b08 */
[----:B0-----:R2:W-:Y:S01]  /*0d50*/  STG.E.64 desc[UR8][R24.64+0x400], R18 ;  /* 0x0004001218007986 */ /* 0x0015e2000c101b08 */
[----:B------:R-:W0:Y:S03]  /*0d60*/  I2F.S16 R14, R14 ;  /* 0x0000000e000e7306 */ /* 0x000e260000101400 */
[----:B-1----:R2:W-:Y:S04]  /*0d70*/  STG.E.64 desc[UR8][R24.64+0x8], R12 ;  /* 0x0000080c18007986 */ /* 0x0025e8000c101b08 */
[----:B---3--:R2:W-:Y:S01]  /*0d80*/  STG.E.64 desc[UR8][R24.64+0x408], R20 ;  /* 0x0004081418007986 */ /* 0x0085e2000c101b08 */
[----:B------:R-:W1:Y:S03]  /*0d90*/  I2F.S16 R23, R23 ;  /* 0x0000001700177306 */ /* 0x000e660000101400 */
[----:B0-----:R2:W-:Y:S05]  /*0da0*/  STG.E.64 desc[UR8][R24.64+0x10], R14 ;  /* 0x0000100e18007986 */ /* 0x0015ea000c101b08 */
[----:B------:R-:W-:Y:S01]  /*0db0*/  I2F.S16 R10, R10 ;  /* 0x0000000a000a7306 */ /* 0x000fe20000101400 */
[----:B-1----:R2:W-:Y:S07]  /*0dc0*/  STG.E.64 desc[UR8][R24.64+0x410], R22 ;  /* 0x0004101618007986 */ /* 0x0025ee000c101b08 */
[----:B------:R-:W0:Y:S08]  /*0dd0*/  I2F.S16 R11, R7 ;  /* 0x00000007000b7306 */ /* 0x000e300000101400 */
[----:B------:R-:W-:Y:S01]  /*0de0*/  I2F.S16 R8, R28 ;  /* 0x0000001c00087306 */ /* 0x000fe20000101400 */
[----:B0-----:R2:W-:Y:S07]  /*0df0*/  STG.E.64 desc[UR8][R24.64+0x18], R10 ;  /* 0x0000180a18007986 */ /* 0x0015ee000c101b08 */
[----:B------:R-:W0:Y:S02]  /*0e00*/  I2F.S16 R9, R9 ;  /* 0x0000000900097306 */ /* 0x000e240000101400 */
[----:B0-----:R2:W-:Y:S01]  /*0e10*/  STG.E.64 desc[UR8][R24.64+0x418], R8 ;  /* 0x0004180818007986 */ /* 0x0015e2000c101b08 */
[----:B------:R-:W-:Y:S05]  /*0e20*/  BRA.U UP0, `(.L_x_44) ;  /* 0xfffffff100cc7547 */ /* 0x000fea000b83ffff */
[----:B------:R-:W-:Y:S05]  /*0e30*/  @P0 BRA `(.L_x_45) ;  /* 0xfffffff000a40947 */ /* 0x000fea000383ffff */
[----:B------:R-:W-:Y:S05]  /*0e40*/  EXIT ;  /* 0x000000000000794d */ /* 0x000fea0003800000 */
.L_x_46:
        /* <DEDUP_REMOVED lines=11> */
.L_x_55:


//--------------------- .nv.global.init           --------------------------
	.section	.nv.global.init,"aw",@progbits
	.align	4
.nv.global.init:
	.type		fftfactor,@object
	.size		fftfactor,(.L_0 - fftfactor)
fftfactor:
        /*0000*/ 	.byte	0x00, 0x00, 0x80, 0x3a
.L_0:


//--------------------- .nv.shared.reserved.0     --------------------------
	.section	.nv.shared.reserved.0,"aw",@nobits
	.weak		__nv_reservedSMEM_offset_0_alias
	.size		__nv_reservedSMEM_offset_0_alias, 0, 64
	.other		__nv_reservedSMEM_offset_0_alias,@"STO_CUDA_RESERVED_SHARED STV_DEFAULT"
__nv_reservedSMEM_offset_0_alias:
	.zero		0
	.zero		64


//--------------------- .nv.global                --------------------------
	.section	.nv.global,"aw",@nobits
.nv.global:
	.type		_ZN34_INTERNAL_bae26145_4_k_cu_9b29fc276thrust24THRUST_300001_SM_1000_NS3seqE,@object
	.size		_ZN34_INTERNAL_bae26145_4_k_cu_9b29fc276thrust24THRUST_300001_SM_1000_NS3seqE,(_ZN34_INTERNAL_bae26145_4_k_cu_9b29fc274cuda3std3__48in_placeE - _ZN34_INTERNAL_bae26145_4_k_cu_9b29fc276thrust24THRUST_300001_SM_1000_NS3seqE)
_ZN34_INTERNAL_bae26145_4_k_cu_9b29fc276thrust24THRUST_300001_SM_1000_NS3seqE:
	.zero		1
	.type		_ZN34_INTERNAL_bae26145_4_k_cu_9b29fc274cuda3std3__48in_placeE,@object
	.size		_ZN34_INTERNAL_bae26145_4_k_cu_9b29fc274cuda3std3__48in_placeE,(_ZN34_INTERNAL_bae26145_4_k_cu_9b29fc274cuda3std6ranges3__45__cpo4sizeE - _ZN34_INTERNAL_bae26145_4_k_cu_9b29fc274cuda3std3__48in_placeE)
_ZN34_INTERNAL_bae26145_4_k_cu_9b29fc274cuda3std3__48in_placeE:
	.zero		1
	.type		_ZN34_INTERNAL_bae26145_4_k_cu_9b29fc274cuda3std6ranges3__45__cpo4sizeE,@object
	.size		_ZN34_INTERNAL_bae26145_4_k_cu_9b29fc274cuda3std6ranges3__45__cpo4sizeE,(_ZN34_INTERNAL_bae26145_4_k_cu_9b29fc276thrust24THRUST_300001_SM_1000_NS12placeholders2_3E - _ZN34_INTERNAL_bae26145_4_k_cu_9b29fc274cuda3std6ranges3__45__cpo4sizeE)
_ZN34_INTERNAL_bae26145_4_k_cu_9b29fc274cuda3std6ranges3__45__cpo4sizeE:
	.zero		1
	.type		_ZN34_INTERNAL_bae26145_4_k_cu_9b29fc276thrust24THRUST_300001_SM_1000_NS12placeholders2_3E,@object
	.size		_ZN34_INTERNAL_bae26145_4_k_cu_9b29fc276thrust24THRUST_300001_SM_1000_NS12placeholders2_3E,(_ZN34_INTERNAL_bae26145_4_k_cu_9b29fc274cuda3std3__45__cpo6cbeginE - _ZN34_INTERNAL_bae26145_4_k_cu_9b29fc276thrust24THRUST_300001_SM_1000_NS12placeholders2_3E)
_ZN34_INTERNAL_bae26145_4_k_cu_9b29fc276thrust24THRUST_300001_SM_1000_NS12placeholders2_3E:
	.zero		1
	.type		_ZN34_INTERNAL_bae26145_4_k_cu_9b29fc274cuda3std3__45__cpo6cbeginE,@object
	.size		_ZN34_INTERNAL_bae26145_4_k_cu_9b29fc274cuda3std3__45__cpo6cbeginE,(_ZN34_INTERNAL_bae26145_4_k_cu_9b29fc274cuda3std6ranges3__45__cpo6cbeginE - _ZN34_INTERNAL_bae26145_4_k_cu_9b29fc274cuda3std3__45__cpo6cbeginE)
_ZN34_INTERNAL_bae26145_4_k_cu_9b29fc274cuda3std3__45__cpo6cbeginE:
	.zero		1
	.type		_ZN34_INTERNAL_bae26145_4_k_cu_9b29fc274cuda3std6ranges3__45__cpo6cbeginE,@object
	.size		_ZN34_INTERNAL_bae26145_4_k_cu_9b29fc274cuda3std6ranges3__45__cpo6cbeginE,(_ZN34_INTERNAL_bae26145_4_k_cu_9b29fc276thrust24THRUST_300001_SM_1000_NS12placeholders2_7E - _ZN34_INTERNAL_bae26145_4_k_cu_9b29fc274cuda3std6ranges3__45__cpo6cbeginE)
_ZN34_INTERNAL_bae26145_4_k_cu_9b29fc274cuda3std6ranges3__45__cpo6cbeginE:
	.zero		1
	.type		_ZN34_INTERNAL_bae26145_4_k_cu_9b29fc276thrust24THRUST_300001_SM_1000_NS12placeholders2_7E,@object
	.size		_ZN34_INTERNAL_bae26145_4_k_cu_9b29fc276thrust24THRUST_300001_SM_1000_NS12placeholders2_7E,(_ZN34_INTERNAL_bae26145_4_k_cu_9b29fc274cuda3std3__45__cpo7crbeginE - _ZN34_INTERNAL_bae26145_4_k_cu_9b29fc276thrust24THRUST_300001_SM_1000_NS12placeholders2_7E)
_ZN34_INTERNAL_bae26145_4_k_cu_9b29fc276thrust24THRUST_300001_SM_1000_NS12placeholders2_7E:
	.zero		1
	.type		_ZN34_INTERNAL_bae26145_4_k_cu_9b29fc274cuda3std3__45__cpo7crbeginE,@object
	.size		_ZN34_INTERNAL_bae26145_4_k_cu_9b29fc274cuda3std3__45__cpo7crbeginE,(_ZN34_INTERNAL_bae26145_4_k_cu_9b29fc274cuda3std6ranges3__45__cpo4nextE - _ZN34_INTERNAL_bae26145_4_k_cu_9b29fc274cuda3std3__45__cpo7crbeginE)
_ZN34_INTERNAL_bae26145_4_k_cu_9b29fc274cuda3std3__45__cpo7crbeginE:
	.zero		1
	.type		_ZN34_INTERNAL_bae26145_4_k_cu_9b29fc274cuda3std6ranges3__45__cpo4nextE,@object
	.size		_ZN34_INTERNAL_bae26145_4_k_cu_9b29fc274cuda3std6ranges3__45__cpo4nextE,(_ZN34_INTERNAL_bae26145_4_k_cu_9b29fc274cuda3std6ranges3__45__cpo4swapE - _ZN34_INTERNAL_bae26145_4_k_cu_9b29fc274cuda3std6ranges3__45__cpo4nextE)
_ZN34_INTERNAL_bae26145_4_k_cu_9b29fc274cuda3std6ranges3__45__cpo4nextE:
	.zero		1
	.type		_ZN34_INTERNAL_bae26145_4_k_cu_9b29fc274cuda3std6ranges3__45__cpo4swapE,@object
	.size		_ZN34_INTERNAL_bae26145_4_k_cu_9b29fc274cuda3std6ranges3__45__cpo4swapE,(_ZN34_INTERNAL_bae26145_4_k_cu_9b29fc276thrust24THRUST_300001_SM_1000_NS8cuda_cub10par_nosyncE - _ZN34_INTERNAL_bae26145_4_k_cu_9b29fc274cuda3std6ranges3__45__cpo4swapE)
_ZN34_INTERNAL_bae26145_4_k_cu_9b29fc274cuda3std6ranges3__45__cpo4swapE:
	.zero		1
	.type		_ZN34_INTERNAL_bae26145_4_k_cu_9b29fc276thrust24THRUST_300001_SM_1000_NS8cuda_cub10par_nosyncE,@object
	.size		_ZN34_INTERNAL_bae26145_4_k_cu_9b29fc276thrust24THRUST_300001_SM_1000_NS8cuda_cub10par_nosyncE,(_ZN34_INTERNAL_bae26145_4_k_cu_9b29fc276thrust24THRUST_300001_SM_1000_NS12placeholders2_9E - _ZN34_INTERNAL_bae26145_4_k_cu_9b29fc276thrust24THRUST_300001_SM_1000_NS8cuda_cub10par_nosyncE)
_ZN34_INTERNAL_bae26145_4_k_cu_9b29fc276thrust24THRUST_300001_SM_1000_NS8cuda_cub10par_nosyncE:
	.zero		1
	.type		_ZN34_INTERNAL_bae26145_4_k_cu_9b29fc276thrust24THRUST_300001_SM_1000_NS12placeholders2_9E,@object
	.size		_ZN34_INTERNAL_bae26145_4_k_cu_9b29fc276thrust24THRUST_300001_SM_1000_NS12placeholders2_9E,(_ZN34_INTERNAL_bae26145_4_k_cu_9b29fc274cuda3std3__436_GLOBAL__N__bae26145_4_k_cu_9b29fc276ignoreE - _ZN34_INTERNAL_bae26145_4_k_cu_9b29fc276thrust24THRUST_300001_SM_1000_NS12placeholders2_9E)
_ZN34_INTERNAL_bae26145_4_k_cu_9b29fc276thrust24THRUST_300001_SM_1000_NS12placeholders2_9E:
	.zero		1
	.type		_ZN34_INTERNAL_bae26145_4_k_cu_9b29fc274cuda3std3__436_GLOBAL__N__bae26145_4_k_cu_9b29fc276ignoreE,@object
	.size		_ZN34_INTERNAL_bae26145_4_k_cu_9b29fc274cuda3std3__436_GLOBAL__N__bae26145_4_k_cu_9b29fc276ignoreE,(_ZN34_INTERNAL_bae26145_4_k_cu_9b29fc274cuda3std6ranges3__45__cpo4dataE - _ZN34_INTERNAL_bae26145_4_k_cu_9b29fc274cuda3std3__436_GLOBAL__N__bae26145_4_k_cu_9b29fc276ignoreE)
_ZN34_INTERNAL_bae26145_4_k_cu_9b29fc274cuda3std3__436_GLOBAL__N__bae26145_4_k_cu_9b29fc276ignoreE:
	.zero		1
	.type		_ZN34_INTERNAL_bae26145_4_k_cu_9b29fc274cuda3std6ranges3__45__cpo4dataE,@object
	.size		_ZN34_INTERNAL_bae26145_4_k_cu_9b29fc274cuda3std6ranges3__45__cpo4dataE,(_ZN34_INTERNAL_bae26145_4_k_cu_9b29fc276thrust24THRUST_300001_SM_1000_NS12placeholders2_1E - _ZN34_INTERNAL_bae26145_4_k_cu_9b29fc274cuda3std6ranges3__45__cpo4dataE)
_ZN34_INTERNAL_bae26145_4_k_cu_9b29fc274cuda3std6ranges3__45__cpo4dataE:
	.zero		1
	.type		_ZN34_INTERNAL_bae26145_4_k_cu_9b29fc276thrust24THRUST_300001_SM_1000_NS12placeholders2_1E,@object
	.size		_ZN34_INTERNAL_bae26145_4_k_cu_9b29fc276thrust24THRUST_300001_SM_1000_NS12placeholders2_1E,(_ZN34_INTERNAL_bae26145_4_k_cu_9b29fc274cuda3std3__45__cpo5beginE - _ZN34_INTERNAL_bae26145_4_k_cu_9b29fc276thrust24THRUST_300001_SM_1000_NS12placeholders2_1E)
_ZN34_INTERNAL_bae26145_4_k_cu_9b29fc276thrust24THRUST_300001_SM_1000_NS12placeholders2_1E:
	.zero		1
	.type		_ZN34_INTERNAL_bae26145_4_k_cu_9b29fc274cuda3std3__45__cpo5beginE,@object
	.size		_ZN34_INTERNAL_bae26145_4_k_cu_9b29fc274cuda3std3__45__cpo5beginE,(_ZN34_INTERNAL_bae26145_4_k_cu_9b29fc274cuda3std6ranges3__45__cpo5beginE - _ZN34_INTERNAL_bae26145_4_k_cu_9b29fc274cuda3std3__45__cpo5beginE)
_ZN34_INTERNAL_bae26145_4_k_cu_9b29fc274cuda3std3__45__cpo5beginE:
	.zero		1
	.type		_ZN34_INTERNAL_bae26145_4_k_cu_9b29fc274cuda3std6ranges3__45__cpo5beginE,@object
	.size		_ZN34_INTERNAL_bae26145_4_k_cu_9b29fc274cuda3std6ranges3__45__cpo5beginE,(_ZN34_INTERNAL_bae26145_4_k_cu_9b29fc276thrust24THRUST_300001_SM_1000_NS12placeholders2_5E - _ZN34_INTERNAL_bae26145_4_k_cu_9b29fc274cuda3std6ranges3__45__cpo5beginE)
_ZN34_INTERNAL_bae26145_4_k_cu_9b29fc274cuda3std6ranges3__45__cpo5beginE:
	.zero		1
	.type		_ZN34_INTERNAL_bae26145_4_k_cu_9b29fc276thrust24THRUST_300001_SM_1000_NS12placeholders2_5E,@object
	.size		_ZN34_INTERNAL_bae26145_4_k_cu_9b29fc276thrust24THRUST_300001_SM_1000_NS12placeholders2_5E,(_ZN34_INTERNAL_bae26145_4_k_cu_9b29fc274cuda3std3__45__cpo6rbeginE - _ZN34_INTERNAL_bae26145_4_k_cu_9b29fc276thrust24THRUST_300001_SM_1000_NS12placeholders2_5E)
_ZN34_INTERNAL_bae26145_4_k_cu_9b29fc276thrust24THRUST_300001_SM_1000_NS12placeholders2_5E:
	.zero		1
	.type		_ZN34_INTERNAL_bae26145_4_k_cu_9b29fc274cuda3std3__45__cpo6rbeginE,@object
	.size		_ZN34_INTERNAL_bae26145_4_k_cu_9b29fc274cuda3std3__45__cpo6rbeginE,(_ZN34_INTERNAL_bae26145_4_k_cu_9b29fc274cuda3std6ranges3__45__cpo7advanceE - _ZN34_INTERNAL_bae26145_4_k_cu_9b29fc274cuda3std3__45__cpo6rbeginE)
_ZN34_INTERNAL_bae26145_4_k_cu_9b29fc274cuda3std3__45__cpo6rbeginE:
	.zero		1
	.type		_ZN34_INTERNAL_bae26145_4_k_cu_9b29fc274cuda3std6ranges3__45__cpo7advanceE,@object
	.size		_ZN34_INTERNAL_bae26145_4_k_cu_9b29fc274cuda3std6ranges3__45__cpo7advanceE,(_ZN34_INTERNAL_bae26145_4_k_cu_9b29fc274cuda3std3__47nulloptE - _ZN34_INTERNAL_bae26145_4_k_cu_9b29fc274cuda3std6ranges3__45__cpo7advanceE)
_ZN34_INTERNAL_bae26145_4_k_cu_9b29fc274cuda3std6ranges3__45__cpo7advanceE:
	.zero		1
	.type		_ZN34_INTERNAL_bae26145_4_k_cu_9b29fc274cuda3std3__47nulloptE,@object
	.size		_ZN34_INTERNAL_bae26145_4_k_cu_9b29fc274cuda3std3__47nulloptE,(_ZN34_INTERNAL_bae26145_4_k_cu_9b29fc274cuda3std6ranges3__45__cpo8distanceE - _ZN34_INTERNAL_bae26145_4_k_cu_9b29fc274cuda3std3__47nulloptE)
_ZN34_INTERNAL_bae26145_4_k_cu_9b29fc274cuda3std3__47nulloptE:
	.zero		1
	.type		_ZN34_INTERNAL_bae26145_4_k_cu_9b29fc274cuda3std6ranges3__45__cpo8distanceE,@object
	.size		_ZN34_INTERNAL_bae26145_4_k_cu_9b29fc274cuda3std6ranges3__45__cpo8distanceE,(_ZN34_INTERNAL_bae26145_4_k_cu_9b29fc276thrust24THRUST_300001_SM_1000_NS12placeholders3_10E - _ZN34_INTERNAL_bae26145_4_k_cu_9b29fc274cuda3std6ranges3__45__cpo8distanceE)
_ZN34_INTERNAL_bae26145_4_k_cu_9b29fc274cuda3std6ranges3__45__cpo8distanceE:
	.zero		1
	.type		_ZN34_INTERNAL_bae26145_4_k_cu_9b29fc276thrust24THRUST_300001_SM_1000_NS12placeholders3_10E,@object
	.size		_ZN34_INTERNAL_bae26145_4_k_cu_9b29fc276thrust24THRUST_300001_SM_1000_NS12placeholders3_10E,(_ZN34_INTERNAL_bae26145_4_k_cu_9b29fc274cuda3std3__419piecewise_constructE - _ZN34_INTERNAL_bae26145_4_k_cu_9b29fc276thrust24THRUST_300001_SM_1000_NS12placeholders3_10E)
_ZN34_INTERNAL_bae26145_4_k_cu_9b29fc276thrust24THRUST_300001_SM_1000_NS12placeholders3_10E:
	.zero		1
	.type		_ZN34_INTERNAL_bae26145_4_k_cu_9b29fc274cuda3std3__419piecewise_constructE,@object
	.size		_ZN34_INTERNAL_bae26145_4_k_cu_9b29fc274cuda3std3__419piecewise_constructE,(_ZN34_INTERNAL_bae26145_4_k_cu_9b29fc274cuda3std6ranges3__45__cpo5cdataE - _ZN34_INTERNAL_bae26145_4_k_cu_9b29fc274cuda3std3__419piecewise_constructE)
_ZN34_INTERNAL_bae26145_4_k_cu_9b29fc274cuda3std3__419piecewise_constructE:
	.zero		1
	.type		_ZN34_INTERNAL_bae26145_4_k_cu_9b29fc274cuda3std6ranges3__45__cpo5cdataE,@object
	.size		_ZN34_INTERNAL_bae26145_4_k_cu_9b29fc274cuda3std6ranges3__45__cpo5cdataE,(_ZN34_INTERNAL_bae26145_4_k_cu_9b29fc276thrust24THRUST_300001_SM_1000_NS12placeholders2_2E - _ZN34_INTERNAL_bae26145_4_k_cu_9b29fc274cuda3std6ranges3__45__cpo5cdataE)
_ZN34_INTERNAL_bae26145_4_k_cu_9b29fc274cuda3std6ranges3__45__cpo5cdataE:
	.zero		1
	.type		_ZN34_INTERNAL_bae26145_4_k_cu_9b29fc276thrust24THRUST_300001_SM_1000_NS12placeholders2_2E,@object
	.size		_ZN34_INTERNAL_bae26145_4_k_cu_9b29fc276thrust24THRUST_300001_SM_1000_NS12placeholders2_2E,(_ZN34_INTERNAL_bae26145_4_k_cu_9b29fc274cuda3std3__45__cpo3endE - _ZN34_INTERNAL_bae26145_4_k_cu_9b29fc276thrust24THRUST_300001_SM_1000_NS12placeholders2_2E)
_ZN34_INTERNAL_bae26145_4_k_cu_9b29fc276thrust24THRUST_300001_SM_1000_NS12placeholders2_2E:
	.zero		1
	.type		_ZN34_INTERNAL_bae26145_4_k_cu_9b29fc274cuda3std3__45__cpo3endE,@object
	.size		_ZN34_INTERNAL_bae26145_4_k_cu_9b29fc274cuda3std3__45__cpo3endE,(_ZN34_INTERNAL_bae26145_4_k_cu_9b29fc274cuda3std6ranges3__45__cpo3endE - _ZN34_INTERNAL_bae26145_4_k_cu_9b29fc274cuda3std3__45__cpo3endE)
_ZN34_INTERNAL_bae26145_4_k_cu_9b29fc274cuda3std3__45__cpo3endE:
	.zero		1
	.type		_ZN34_INTERNAL_bae26145_4_k_cu_9b29fc274cuda3std6ranges3__45__cpo3endE,@object
	.size		_ZN34_INTERNAL_bae26145_4_k_cu_9b29fc274cuda3std6ranges3__45__cpo3endE,(_ZN34_INTERNAL_bae26145_4_k_cu_9b29fc276thrust24THRUST_300001_SM_1000_NS12placeholders2_6E - _ZN34_INTERNAL_bae26145_4_k_cu_9b29fc274cuda3std6ranges3__45__cpo3endE)
_ZN34_INTERNAL_bae26145_4_k_cu_9b29fc274cuda3std6ranges3__45__cpo3endE:
	.zero		1
	.type		_ZN34_INTERNAL_bae26145_4_k_cu_9b29fc276thrust24THRUST_300001_SM_1000_NS12placeholders2_6E,@object
	.size		_ZN34_INTERNAL_bae26145_4_k_cu_9b29fc276thrust24THRUST_300001_SM_1000_NS12placeholders2_6E,(_ZN34_INTERNAL_bae26145_4_k_cu_9b29fc274cuda3std3__45__cpo4rendE - _ZN34_INTERNAL_bae26145_4_k_cu_9b29fc276thrust24THRUST_300001_SM_1000_NS12placeholders2_6E)
_ZN34_INTERNAL_bae26145_4_k_cu_9b29fc276thrust24THRUST_300001_SM_1000_NS12placeholders2_6E:
	.zero		1
	.type		_ZN34_INTERNAL_bae26145_4_k_cu_9b29fc274cuda3std3__45__cpo4rendE,@object
	.size		_ZN34_INTERNAL_bae26145_4_k_cu_9b29fc274cuda3std3__45__cpo4rendE,(_ZN34_INTERNAL_bae26145_4_k_cu_9b29fc274cuda3std6ranges3__45__cpo9iter_swapE - _ZN34_INTERNAL_bae26145_4_k_cu_9b29fc274cuda3std3__45__cpo4rendE)
_ZN34_INTERNAL_bae26145_4_k_cu_9b29fc274cuda3std3__45__cpo4rendE:
	.zero		1
	.type		_ZN34_INTERNAL_bae26145_4_k_cu_9b29fc274cuda3std6ranges3__45__cpo9iter_swapE,@object
	.size		_ZN34_INTERNAL_bae26145_4_k_cu_9b29fc274cuda3std6ranges3__45__cpo9iter_swapE,(_ZN34_INTERNAL_bae26145_4_k_cu_9b29fc274cuda3std3__48unexpectE - _ZN34_INTERNAL_bae26145_4_k_cu_9b29fc274cuda3std6ranges3__45__cpo9iter_swapE)
_ZN34_INTERNAL_bae26145_4_k_cu_9b29fc274cuda3std6ranges3__45__cpo9iter_swapE:
	.zero		1
	.type		_ZN34_INTERNAL_bae26145_4_k_cu_9b29fc274cuda3std3__48unexpectE,@object
	.size		_ZN34_INTERNAL_bae26145_4_k_cu_9b29fc274cuda3std3__48unexpectE,(_ZN34_INTERNAL_bae26145_4_k_cu_9b29fc276thrust24THRUST_300001_SM_1000_NS8cuda_cub3parE - _ZN34_INTERNAL_bae26145_4_k_cu_9b29fc274cuda3std3__48unexpectE)
_ZN34_INTERNAL_bae26145_4_k_cu_9b29fc274cuda3std3__48unexpectE:
	.zero		1
	.type		_ZN34_INTERNAL_bae26145_4_k_cu_9b29fc276thrust24THRUST_300001_SM_1000_NS8cuda_cub3parE,@object
	.size		_ZN34_INTERNAL_bae26145_4_k_cu_9b29fc276thrust24THRUST_300001_SM_1000_NS8cuda_cub3parE,(_ZN34_INTERNAL_bae26145_4_k_cu_9b29fc276thrust24THRUST_300001_SM_1000_NS12placeholders2_4E - _ZN34_INTERNAL_bae26145_4_k_cu_9b29fc276thrust24THRUST_300001_SM_1000_NS8cuda_cub3parE)
_ZN34_INTERNAL_bae26145_4_k_cu_9b29fc276thrust24THRUST_300001_SM_1000_NS8cuda_cub3parE:
	.zero		1
	.type		_ZN34_INTERNAL_bae26145_4_k_cu_9b29fc276thrust24THRUST_300001_SM_1000_NS12placeholders2_4E,@object
	.size		_ZN34_INTERNAL_bae26145_4_k_cu_9b29fc276thrust24THRUST_300001_SM_1000_NS12placeholders2_4E,(_ZN34_INTERNAL_bae26145_4_k_cu_9b29fc274cuda3std3__45__cpo4cendE - _ZN34_INTERNAL_bae26145_4_k_cu_9b29fc276thrust24THRUST_300001_SM_1000_NS12placeholders2_4E)
_ZN34_INTERNAL_bae26145_4_k_cu_9b29fc276thrust24THRUST_300001_SM_1000_NS12placeholders2_4E:
	.zero		1
	.type		_ZN34_INTERNAL_bae26145_4_k_cu_9b29fc274cuda3std3__45__cpo4cendE,@object
	.size		_ZN34_INTERNAL_bae26145_4_k_cu_9b29fc274cuda3std3__45__cpo4cendE,(_ZN34_INTERNAL_bae26145_4_k_cu_9b29fc274cuda3std6ranges3__45__cpo4cendE - _ZN34_INTERNAL_bae26145_4_k_cu_9b29fc274cuda3std3__45__cpo4cendE)
_ZN34_INTERNAL_bae26145_4_k_cu_9b29fc274cuda3std3__45__cpo4cendE:
	.zero		1
	.type		_ZN34_INTERNAL_bae26145_4_k_cu_9b29fc274cuda3std6ranges3__45__cpo4cendE,@object
	.size		_ZN34_INTERNAL_bae26145_4_k_cu_9b29fc274cuda3std6ranges3__45__cpo4cendE,(_ZN34_INTERNAL_bae26145_4_k_cu_9b29fc274cuda3std3__420unreachable_sentinelE - _ZN34_INTERNAL_bae26145_4_k_cu_9b29fc274cuda3std6ranges3__45__cpo4cendE)
_ZN34_INTERNAL_bae26145_4_k_cu_9b29fc274cuda3std6ranges3__45__cpo4cendE:
	.zero		1
	.type		_ZN34_INTERNAL_bae26145_4_k_cu_9b29fc274cuda3std3__420unreachable_sentinelE,@object
	.size		_ZN34_INTERNAL_bae26145_4_k_cu_9b29fc274cuda3std3__420unreachable_sentinelE,(_ZN34_INTERNAL_bae26145_4_k_cu_9b29fc274cuda3std6ranges3__45__cpo5ssizeE - _ZN34_INTERNAL_bae26145_4_k_cu_9b29fc274cuda3std3__420unreachable_sentinelE)
_ZN34_INTERNAL_bae26145_4_k_cu_9b29fc274cuda3std3__420unreachable_sentinelE:
	.zero		1
	.type		_ZN34_INTERNAL_bae26145_4_k_cu_9b29fc274cuda3std6ranges3__45__cpo5ssizeE,@object
	.size		_ZN34_INTERNAL_bae26145_4_k_cu_9b29fc274cuda3std6ranges3__45__cpo5ssizeE,(_ZN34_INTERNAL_bae26145_4_k_cu_9b29fc276thrust24THRUST_300001_SM_1000_NS12placeholders2_8E - _ZN34_INTERNAL_bae26145_4_k_cu_9b29fc274cuda3std6ranges3__45__cpo5ssizeE)
_ZN34_INTERNAL_bae26145_4_k_cu_9b29fc274cuda3std6ranges3__45__cpo5ssizeE:
	.zero		1
	.type		_ZN34_INTERNAL_bae26145_4_k_cu_9b29fc276thrust24THRUST_300001_SM_1000_NS12placeholders2_8E,@object
	.size		_ZN34_INTERNAL_bae26145_4_k_cu_9b29fc276thrust24THRUST_300001_SM_1000_NS12placeholders2_8E,(_ZN34_INTERNAL_bae26145_4_k_cu_9b29fc274cuda3std3__45__cpo5crendE - _ZN34_INTERNAL_bae26145_4_k_cu_9b29fc276thrust24THRUST_300001_SM_1000_NS12placeholders2_8E)
_ZN34_INTERNAL_bae26145_4_k_cu_9b29fc276thrust24THRUST_300001_SM_1000_NS12placeholders2_8E:
	.zero		1
	.type		_ZN34_INTERNAL_bae26145_4_k_cu_9b29fc274cuda3std3__45__cpo5crendE,@object
	.size		_ZN34_INTERNAL_bae26145_4_k_cu_9b29fc274cuda3std3__45__cpo5crendE,(_ZN34_INTERNAL_bae26145_4_k_cu_9b29fc274cuda3std6ranges3__45__cpo4prevE - _ZN34_INTERNAL_bae26145_4_k_cu_9b29fc274cuda3std3__45__cpo5crendE)
_ZN34_INTERNAL_bae26145_4_k_cu_9b29fc274cuda3std3__45__cpo5crendE:
	.zero		1
	.type		_ZN34_INTERNAL_bae26145_4_k_cu_9b29fc274cuda3std6ranges3__45__cpo4prevE,@object
	.size		_ZN34_INTERNAL_bae26145_4_k_cu_9b29fc274cuda3std6ranges3__45__cpo4prevE,(_ZN34_INTERNAL_bae26145_4_k_cu_9b29fc274cuda3std6ranges3__45__cpo9iter_moveE - _ZN34_INTERNAL_bae26145_4_k_cu_9b29fc274cuda3std6ranges3__45__cpo4prevE)
_ZN34_INTERNAL_bae26145_4_k_cu_9b29fc274cuda3std6ranges3__45__cpo4prevE:
	.zero		1
	.type		_ZN34_INTERNAL_bae26145_4_k_cu_9b29fc274cuda3std6ranges3__45__cpo9iter_moveE,@object
	.size		_ZN34_INTERNAL_bae26145_4_k_cu_9b29fc274cuda3std6ranges3__45__cpo9iter_moveE,(_ZN34_INTERNAL_bae26145_4_k_cu_9b29fc276thrust24THRUST_300001_SM_1000_NS6system6detail10sequential3seqE - _ZN34_INTERNAL_bae26145_4_k_cu_9b29fc274cuda3std6ranges3__45__cpo9iter_moveE)
_ZN34_INTERNAL_bae26145_4_k_cu_9b29fc274cuda3std6ranges3__45__cpo9iter_moveE:
	.zero		1
	.type		_ZN34_INTERNAL_bae26145_4_k_cu_9b29fc276thrust24THRUST_300001_SM_1000_NS6system6detail10sequential3seqE,@object
	.size		_ZN34_INTERNAL_bae26145_4_k_cu_9b29fc276thrust24THRUST_300001_SM_1000_NS6system6detail10sequential3seqE,(.L_32 - _ZN34_INTERNAL_bae26145_4_k_cu_9b29fc276thrust24THRUST_300001_SM_1000_NS6system6detail10sequential3seqE)
_ZN34_INTERNAL_bae26145_4_k_cu_9b29fc276thrust24THRUST_300001_SM_1000_NS6system6detail10sequential3seqE:
	.zero		1
.L_32:


//--------------------- .nv.constant0._ZN3cub18CUB_300001_SM_10006detail8for_each13static_kernelINS2_12policy_hub_t12policy_500_tEmN6thrust24THRUST_300001_SM_1000_NS8cuda_cub20__uninitialized_fill7functorINS7_10device_ptrIfEEfEEEEvT0_T1_ --------------------------
	.section	.nv.constant0._ZN3cub18CUB_300001_SM_10006detail8for_each13static_kernelINS2_12policy_hub_t12policy_500_tEmN6thrust24THRUST_300001_SM_1000_NS8cuda_cub20__uninitialized_fill7functorINS7_10device_ptrIfEEfEEEEvT0_T1_,"a",@progbits
	.sectionflags	@""
	.align	4
.nv.constant0._ZN3cub18CUB_300001_SM_10006detail8for_each13static_kernelINS2_12policy_hub_t12policy_500_tEmN6thrust24THRUST_300001_SM_1000_NS8cuda_cub20__uninitialized_fill7functorINS7_10device_ptrIfEEfEEEEvT0_T1_:
	.zero		920


//--------------------- .nv.constant0._ZN3cub18CUB_300001_SM_10006detail8for_each13static_kernelINS2_12policy_hub_t12policy_500_tEmN6thrust24THRUST_300001_SM_1000_NS8cuda_cub20__uninitialized_fill7functorINS7_10device_ptrI6float2EESC_EEEEvT0_T1_ --------------------------
	.section	.nv.constant0._ZN3cub18CUB_300001_SM_10006detail8for_each13static_kernelINS2_12policy_hub_t12policy_500_tEmN6thrust24THRUST_300001_SM_1000_NS8cuda_cub20__uninitialized_fill7functorINS7_10device_ptrI6float2EESC_EEEEvT0_T1_,"a",@progbits
	.sectionflags	@""
	.align	4
.nv.constant0._ZN3cub18CUB_300001_SM_10006detail8for_each13static_kernelINS2_12policy_hub_t12policy_500_tEmN6thrust24THRUST_300001_SM_1000_NS8cuda_cub20__uninitialized_fill7functorINS7_10device_ptrI6float2EESC_EEEEvT0_T1_:
	.zero		920


//--------------------- .nv.constant0._ZN3cub18CUB_300001_SM_10006detail11EmptyKernelIvEEvv --------------------------
	.section	.nv.constant0._ZN3cub18CUB_300001_SM_10006detail11EmptyKernelIvEEvv,"a",@progbits
	.sectionflags	@""
	.align	4
.nv.constant0._ZN3cub18CUB_300001_SM_10006detail11EmptyKernelIvEEvv:
	.zero		896


//--------------------- .nv.constant0._Z27powertimefreq_new_hardcodedP6float2Pf --------------------------
	.section	.nv.constant0._Z27powertimefreq_new_hardcodedP6float2Pf,"a",@progbits
	.sectionflags	@""
	.align	4
.nv.constant0._Z27powertimefreq_new_hardcodedP6float2Pf:
	.zero		912


//--------------------- .nv.constant0._Z23powertime_new_hardcodedP6float2Pf --------------------------
	.section	.nv.constant0._Z23powertime_new_hardcodedP6float2Pf,"a",@progbits
	.sectionflags	@""
	.align	4
.nv.constant0._Z23powertime_new_hardcodedP6float2Pf:
	.zero		912


//--------------------- .nv.constant0._Z13powertime_newP6float2Pfjjjjj --------------------------
	.section	.nv.constant0._Z13powertime_newP6float2Pfjjjjj,"a",@progbits
	.sectionflags	@""
	.align	4
.nv.constant0._Z13powertime_newP6float2Pfjjjjj:
	.zero		932


//--------------------- .nv.constant0._Z18powertime_originalP6float2Pfjjj --------------------------
	.section	.nv.constant0._Z18powertime_originalP6float2Pfjjj,"a",@progbits
	.sectionflags	@""
	.align	4
.nv.constant0._Z18powertime_originalP6float2Pfjjj:
	.zero		924


//--------------------- .nv.constant0._Z19unpack_original_texyP6float2j --------------------------
	.section	.nv.constant0._Z19unpack_original_texyP6float2j,"a",@progbits
	.sectionflags	@""
	.align	4
.nv.constant0._Z19unpack_original_texyP6float2j:
	.zero		916


//--------------------- SYMBOLS --------------------------

	.type		.nv.reservedSmem.offset0,@object
	.size		.nv.reservedSmem.offset0,0x4
